//
// Generated by NVIDIA NVVM Compiler
//
// Compiler Build ID: CL-36424714
// Cuda compilation tools, release 13.0, V13.0.88
// Based on NVVM 20.0.0
//

.version 9.0
.target sm_100
.address_size 64

	// .globl	_Z13matvec_cudav1PdS_S_i
.extern .shared .align 16 .b8 s[];

.visible .entry _Z13matvec_cudav1PdS_S_i(
	.param .u64 .ptr .align 1 _Z13matvec_cudav1PdS_S_i_param_0,
	.param .u64 .ptr .align 1 _Z13matvec_cudav1PdS_S_i_param_1,
	.param .u64 .ptr .align 1 _Z13matvec_cudav1PdS_S_i_param_2,
	.param .u32 _Z13matvec_cudav1PdS_S_i_param_3
)
{
	.reg .pred 	%p<14>;
	.reg .b32 	%r<40>;
	.reg .b64 	%rd<31>;
	.reg .b64 	%fd<104>;

	ld.param.u64 	%rd10, [_Z13matvec_cudav1PdS_S_i_param_0];
	ld.param.u64 	%rd11, [_Z13matvec_cudav1PdS_S_i_param_1];
	ld.param.u64 	%rd12, [_Z13matvec_cudav1PdS_S_i_param_2];
	ld.param.u32 	%r23, [_Z13matvec_cudav1PdS_S_i_param_3];
	cvta.to.global.u64 	%rd1, %rd11;
	cvta.to.global.u64 	%rd2, %rd10;
	cvta.to.global.u64 	%rd3, %rd12;
	mov.u32 	%r24, %tid.x;
	mov.u32 	%r25, %ctaid.x;
	mov.u32 	%r1, %ntid.x;
	mad.lo.s32 	%r33, %r25, %r1, %r24;
	setp.ge.s32 	%p1, %r33, %r23;
	@%p1 bra 	$L__BB0_18;
	setp.gt.s32 	%p2, %r23, 0;
	mov.u32 	%r26, %nctaid.x;
	mul.lo.s32 	%r3, %r1, %r26;
	@%p2 bra 	$L__BB0_2;
	bra.uni 	$L__BB0_17;
$L__BB0_2:
	and.b32  	%r4, %r23, 15;
	and.b32  	%r5, %r23, 7;
	and.b32  	%r6, %r23, 2147483632;
	and.b32  	%r7, %r23, 3;
	neg.s32 	%r8, %r6;
$L__BB0_3:
	setp.lt.u32 	%p4, %r23, 16;
	mul.wide.s32 	%rd16, %r33, 8;
	add.s64 	%rd4, %rd3, %rd16;
	mov.b64 	%rd17, 0;
	st.global.u64 	[%rd4], %rd17;
	mul.lo.s32 	%r10, %r33, %r23;
	mov.b32 	%r37, 0;
	mov.f64 	%fd101, 0d0000000000000000;
	@%p4 bra 	$L__BB0_6;
	add.s64 	%rd30, %rd1, 64;
	mov.f64 	%fd101, 0d0000000000000000;
	mov.u32 	%r34, %r10;
	mov.u32 	%r35, %r8;
$L__BB0_5:
	.pragma "nounroll";
	mul.wide.s32 	%rd18, %r34, 8;
	add.s64 	%rd19, %rd2, %rd18;
	ld.global.f64 	%fd12, [%rd19];
	ld.global.f64 	%fd13, [%rd30+-64];
	fma.rn.f64 	%fd14, %fd12, %fd13, %fd101;
	st.global.f64 	[%rd4], %fd14;
	ld.global.f64 	%fd15, [%rd19+8];
	ld.global.f64 	%fd16, [%rd30+-56];
	fma.rn.f64 	%fd17, %fd15, %fd16, %fd14;
	st.global.f64 	[%rd4], %fd17;
	ld.global.f64 	%fd18, [%rd19+16];
	ld.global.f64 	%fd19, [%rd30+-48];
	fma.rn.f64 	%fd20, %fd18, %fd19, %fd17;
	st.global.f64 	[%rd4], %fd20;
	ld.global.f64 	%fd21, [%rd19+24];
	ld.global.f64 	%fd22, [%rd30+-40];
	fma.rn.f64 	%fd23, %fd21, %fd22, %fd20;
	st.global.f64 	[%rd4], %fd23;
	ld.global.f64 	%fd24, [%rd19+32];
	ld.global.f64 	%fd25, [%rd30+-32];
	fma.rn.f64 	%fd26, %fd24, %fd25, %fd23;
	st.global.f64 	[%rd4], %fd26;
	ld.global.f64 	%fd27, [%rd19+40];
	ld.global.f64 	%fd28, [%rd30+-24];
	fma.rn.f64 	%fd29, %fd27, %fd28, %fd26;
	st.global.f64 	[%rd4], %fd29;
	ld.global.f64 	%fd30, [%rd19+48];
	ld.global.f64 	%fd31, [%rd30+-16];
	fma.rn.f64 	%fd32, %fd30, %fd31, %fd29;
	st.global.f64 	[%rd4], %fd32;
	ld.global.f64 	%fd33, [%rd19+56];
	ld.global.f64 	%fd34, [%rd30+-8];
	fma.rn.f64 	%fd35, %fd33, %fd34, %fd32;
	st.global.f64 	[%rd4], %fd35;
	ld.global.f64 	%fd36, [%rd19+64];
	ld.global.f64 	%fd37, [%rd30];
	fma.rn.f64 	%fd38, %fd36, %fd37, %fd35;
	st.global.f64 	[%rd4], %fd38;
	ld.global.f64 	%fd39, [%rd19+72];
	ld.global.f64 	%fd40, [%rd30+8];
	fma.rn.f64 	%fd41, %fd39, %fd40, %fd38;
	st.global.f64 	[%rd4], %fd41;
	ld.global.f64 	%fd42, [%rd19+80];
	ld.global.f64 	%fd43, [%rd30+16];
	fma.rn.f64 	%fd44, %fd42, %fd43, %fd41;
	st.global.f64 	[%rd4], %fd44;
	ld.global.f64 	%fd45, [%rd19+88];
	ld.global.f64 	%fd46, [%rd30+24];
	fma.rn.f64 	%fd47, %fd45, %fd46, %fd44;
	st.global.f64 	[%rd4], %fd47;
	ld.global.f64 	%fd48, [%rd19+96];
	ld.global.f64 	%fd49, [%rd30+32];
	fma.rn.f64 	%fd50, %fd48, %fd49, %fd47;
	st.global.f64 	[%rd4], %fd50;
	ld.global.f64 	%fd51, [%rd19+104];
	ld.global.f64 	%fd52, [%rd30+40];
	fma.rn.f64 	%fd53, %fd51, %fd52, %fd50;
	st.global.f64 	[%rd4], %fd53;
	ld.global.f64 	%fd54, [%rd19+112];
	ld.global.f64 	%fd55, [%rd30+48];
	fma.rn.f64 	%fd56, %fd54, %fd55, %fd53;
	st.global.f64 	[%rd4], %fd56;
	ld.global.f64 	%fd57, [%rd19+120];
	ld.global.f64 	%fd58, [%rd30+56];
	fma.rn.f64 	%fd101, %fd57, %fd58, %fd56;
	st.global.f64 	[%rd4], %fd101;
	add.s32 	%r35, %r35, 16;
	add.s32 	%r34, %r34, 16;
	add.s64 	%rd30, %rd30, 128;
	setp.ne.s32 	%p5, %r35, 0;
	mov.u32 	%r37, %r6;
	@%p5 bra 	$L__BB0_5;
$L__BB0_6:
	setp.eq.s32 	%p6, %r4, 0;
	@%p6 bra 	$L__BB0_16;
	add.s32 	%r28, %r4, -1;
	setp.lt.u32 	%p7, %r28, 7;
	@%p7 bra 	$L__BB0_9;
	add.s32 	%r29, %r37, %r10;
	mul.wide.s32 	%rd20, %r29, 8;
	add.s64 	%rd21, %rd2, %rd20;
	ld.global.f64 	%fd59, [%rd21];
	mul.wide.u32 	%rd22, %r37, 8;
	add.s64 	%rd23, %rd1, %rd22;
	ld.global.f64 	%fd60, [%rd23];
	fma.rn.f64 	%fd61, %fd59, %fd60, %fd101;
	st.global.f64 	[%rd4], %fd61;
	ld.global.f64 	%fd62, [%rd21+8];
	ld.global.f64 	%fd63, [%rd23+8];
	fma.rn.f64 	%fd64, %fd62, %fd63, %fd61;
	st.global.f64 	[%rd4], %fd64;
	ld.global.f64 	%fd65, [%rd21+16];
	ld.global.f64 	%fd66, [%rd23+16];
	fma.rn.f64 	%fd67, %fd65, %fd66, %fd64;
	st.global.f64 	[%rd4], %fd67;
	ld.global.f64 	%fd68, [%rd21+24];
	ld.global.f64 	%fd69, [%rd23+24];
	fma.rn.f64 	%fd70, %fd68, %fd69, %fd67;
	st.global.f64 	[%rd4], %fd70;
	ld.global.f64 	%fd71, [%rd21+32];
	ld.global.f64 	%fd72, [%rd23+32];
	fma.rn.f64 	%fd73, %fd71, %fd72, %fd70;
	st.global.f64 	[%rd4], %fd73;
	ld.global.f64 	%fd74, [%rd21+40];
	ld.global.f64 	%fd75, [%rd23+40];
	fma.rn.f64 	%fd76, %fd74, %fd75, %fd73;
	st.global.f64 	[%rd4], %fd76;
	ld.global.f64 	%fd77, [%rd21+48];
	ld.global.f64 	%fd78, [%rd23+48];
	fma.rn.f64 	%fd79, %fd77, %fd78, %fd76;
	st.global.f64 	[%rd4], %fd79;
	ld.global.f64 	%fd80, [%rd21+56];
	ld.global.f64 	%fd81, [%rd23+56];
	fma.rn.f64 	%fd101, %fd80, %fd81, %fd79;
	st.global.f64 	[%rd4], %fd101;
	add.s32 	%r37, %r37, 8;
$L__BB0_9:
	setp.eq.s32 	%p8, %r5, 0;
	@%p8 bra 	$L__BB0_16;
	add.s32 	%r30, %r5, -1;
	setp.lt.u32 	%p9, %r30, 3;
	@%p9 bra 	$L__BB0_12;
	add.s32 	%r31, %r37, %r10;
	mul.wide.s32 	%rd24, %r31, 8;
	add.s64 	%rd25, %rd2, %rd24;
	ld.global.f64 	%fd82, [%rd25];
	mul.wide.u32 	%rd26, %r37, 8;
	add.s64 	%rd27, %rd1, %rd26;
	ld.global.f64 	%fd83, [%rd27];
	fma.rn.f64 	%fd84, %fd82, %fd83, %fd101;
	st.global.f64 	[%rd4], %fd84;
	ld.global.f64 	%fd85, [%rd25+8];
	ld.global.f64 	%fd86, [%rd27+8];
	fma.rn.f64 	%fd87, %fd85, %fd86, %fd84;
	st.global.f64 	[%rd4], %fd87;
	ld.global.f64 	%fd88, [%rd25+16];
	ld.global.f64 	%fd89, [%rd27+16];
	fma.rn.f64 	%fd90, %fd88, %fd89, %fd87;
	st.global.f64 	[%rd4], %fd90;
	ld.global.f64 	%fd91, [%rd25+24];
	ld.global.f64 	%fd92, [%rd27+24];
	fma.rn.f64 	%fd101, %fd91, %fd92, %fd90;
	st.global.f64 	[%rd4], %fd101;
	add.s32 	%r37, %r37, 4;
$L__BB0_12:
	setp.eq.s32 	%p10, %r7, 0;
	@%p10 bra 	$L__BB0_16;
	setp.eq.s32 	%p11, %r7, 1;
	add.s32 	%r32, %r37, %r10;
	mul.wide.s32 	%rd28, %r32, 8;
	add.s64 	%rd8, %rd2, %rd28;
	ld.global.f64 	%fd93, [%rd8];
	mul.wide.u32 	%rd29, %r37, 8;
	add.s64 	%rd9, %rd1, %rd29;
	ld.global.f64 	%fd94, [%rd9];
	fma.rn.f64 	%fd8, %fd93, %fd94, %fd101;
	st.global.f64 	[%rd4], %fd8;
	@%p11 bra 	$L__BB0_16;
	setp.eq.s32 	%p12, %r7, 2;
	ld.global.f64 	%fd95, [%rd8+8];
	ld.global.f64 	%fd96, [%rd9+8];
	fma.rn.f64 	%fd9, %fd95, %fd96, %fd8;
	st.global.f64 	[%rd4], %fd9;
	@%p12 bra 	$L__BB0_16;
	ld.global.f64 	%fd97, [%rd8+16];
	ld.global.f64 	%fd98, [%rd9+16];
	fma.rn.f64 	%fd99, %fd97, %fd98, %fd9;
	st.global.f64 	[%rd4], %fd99;
$L__BB0_16:
	add.s32 	%r33, %r33, %r3;
	setp.lt.s32 	%p13, %r33, %r23;
	@%p13 bra 	$L__BB0_3;
	bra.uni 	$L__BB0_18;
$L__BB0_17:
	mul.wide.s32 	%rd13, %r33, 8;
	add.s64 	%rd14, %rd3, %rd13;
	mov.b64 	%rd15, 0;
	st.global.u64 	[%rd14], %rd15;
	add.s32 	%r33, %r33, %r3;
	setp.lt.s32 	%p3, %r33, %r23;
	@%p3 bra 	$L__BB0_17;
$L__BB0_18:
	ret;

}
	// .globl	_Z13matvec_cudav2PdS_S_i
.visible .entry _Z13matvec_cudav2PdS_S_i(
	.param .u64 .ptr .align 1 _Z13matvec_cudav2PdS_S_i_param_0,
	.param .u64 .ptr .align 1 _Z13matvec_cudav2PdS_S_i_param_1,
	.param .u64 .ptr .align 1 _Z13matvec_cudav2PdS_S_i_param_2,
	.param .u32 _Z13matvec_cudav2PdS_S_i_param_3
)
{
	.reg .pred 	%p<10>;
	.reg .b32 	%r<129>;
	.reg .b64 	%rd<79>;
	.reg .b64 	%fd<65>;

	ld.param.u32 	%r51, [_Z13matvec_cudav2PdS_S_i_param_3];
	mov.u32 	%r1, %tid.x;
	setp.ge.s32 	%p1, %r1, %r51;
	@%p1 bra 	$L__BB1_13;
	mov.u32 	%r52, %ntid.x;
	shl.b32 	%r53, %r52, 8;
	mov.u32 	%r54, s;
	add.s32 	%r2, %r54, %r53;
	mov.u32 	%r55, %ctaid.x;
	shl.b32 	%r3, %r55, 5;
	shl.b32 	%r56, %r1, 3;
	add.s32 	%r57, %r54, %r56;
	shl.b32 	%r58, %r52, 3;
	add.s32 	%r4, %r57, %r58;
	add.s32 	%r5, %r4, %r58;
	add.s32 	%r6, %r5, %r58;
	add.s32 	%r59, %r6, %r58;
	add.s32 	%r7, %r59, %r58;
	add.s32 	%r8, %r7, %r58;
	add.s32 	%r9, %r8, %r58;
	add.s32 	%r10, %r9, %r58;
	add.s32 	%r11, %r10, %r58;
	add.s32 	%r12, %r11, %r58;
	add.s32 	%r13, %r12, %r58;
	add.s32 	%r14, %r13, %r58;
	add.s32 	%r15, %r14, %r58;
	add.s32 	%r16, %r15, %r58;
	add.s32 	%r17, %r16, %r58;
	add.s32 	%r18, %r17, %r58;
	add.s32 	%r19, %r18, %r58;
	add.s32 	%r20, %r19, %r58;
	add.s32 	%r21, %r20, %r58;
	add.s32 	%r60, %r21, %r58;
	add.s32 	%r22, %r60, %r58;
	add.s32 	%r23, %r22, %r58;
	add.s32 	%r24, %r23, %r58;
	add.s32 	%r25, %r24, %r58;
	add.s32 	%r26, %r25, %r58;
	add.s32 	%r27, %r26, %r58;
	add.s32 	%r28, %r27, %r58;
	add.s32 	%r29, %r28, %r58;
	add.s32 	%r30, %r29, %r58;
	add.s32 	%r31, %r30, %r58;
	and.b32  	%r32, %r52, 2044;
	mov.u32 	%r123, %r1;
$L__BB1_2:
	ld.param.u64 	%rd77, [_Z13matvec_cudav2PdS_S_i_param_1];
	ld.param.u64 	%rd76, [_Z13matvec_cudav2PdS_S_i_param_0];
	setp.gt.u32 	%p2, %r1, 31;
	cvta.to.global.u64 	%rd4, %rd77;
	mul.wide.s32 	%rd5, %r123, 8;
	add.s64 	%rd6, %rd4, %rd5;
	ld.global.f64 	%fd8, [%rd6];
	shl.b32 	%r61, %r1, 3;
	add.s32 	%r62, %r2, %r61;
	st.shared.f64 	[%r62], %fd8;
	mad.lo.s32 	%r63, %r3, %r51, %r123;
	cvta.to.global.u64 	%rd7, %rd76;
	mul.wide.u32 	%rd8, %r63, 8;
	add.s64 	%rd9, %rd7, %rd8;
	ld.global.f64 	%fd9, [%rd9];
	mov.u32 	%r64, s;
	add.s32 	%r65, %r64, %r61;
	st.shared.f64 	[%r65], %fd9;
	add.s32 	%r66, %r63, %r51;
	mul.wide.u32 	%rd10, %r66, 8;
	add.s64 	%rd11, %rd7, %rd10;
	ld.global.f64 	%fd10, [%rd11];
	st.shared.f64 	[%r4], %fd10;
	add.s32 	%r67, %r66, %r51;
	mul.wide.u32 	%rd12, %r67, 8;
	add.s64 	%rd13, %rd7, %rd12;
	ld.global.f64 	%fd11, [%rd13];
	st.shared.f64 	[%r5], %fd11;
	add.s32 	%r68, %r67, %r51;
	mul.wide.u32 	%rd14, %r68, 8;
	add.s64 	%rd15, %rd7, %rd14;
	ld.global.f64 	%fd12, [%rd15];
	st.shared.f64 	[%r6], %fd12;
	add.s32 	%r69, %r68, %r51;
	mul.wide.u32 	%rd16, %r69, 8;
	add.s64 	%rd17, %rd7, %rd16;
	ld.global.f64 	%fd13, [%rd17];
	mov.u32 	%r70, %ntid.x;
	shl.b32 	%r71, %r70, 3;
	add.s32 	%r72, %r6, %r71;
	st.shared.f64 	[%r72], %fd13;
	add.s32 	%r73, %r69, %r51;
	mul.wide.u32 	%rd18, %r73, 8;
	add.s64 	%rd19, %rd7, %rd18;
	ld.global.f64 	%fd14, [%rd19];
	st.shared.f64 	[%r7], %fd14;
	add.s32 	%r74, %r73, %r51;
	mul.wide.u32 	%rd20, %r74, 8;
	add.s64 	%rd21, %rd7, %rd20;
	ld.global.f64 	%fd15, [%rd21];
	st.shared.f64 	[%r8], %fd15;
	add.s32 	%r75, %r74, %r51;
	mul.wide.u32 	%rd22, %r75, 8;
	add.s64 	%rd23, %rd7, %rd22;
	ld.global.f64 	%fd16, [%rd23];
	st.shared.f64 	[%r9], %fd16;
	add.s32 	%r76, %r75, %r51;
	mul.wide.u32 	%rd24, %r76, 8;
	add.s64 	%rd25, %rd7, %rd24;
	ld.global.f64 	%fd17, [%rd25];
	st.shared.f64 	[%r10], %fd17;
	add.s32 	%r77, %r76, %r51;
	mul.wide.u32 	%rd26, %r77, 8;
	add.s64 	%rd27, %rd7, %rd26;
	ld.global.f64 	%fd18, [%rd27];
	st.shared.f64 	[%r11], %fd18;
	add.s32 	%r78, %r77, %r51;
	mul.wide.u32 	%rd28, %r78, 8;
	add.s64 	%rd29, %rd7, %rd28;
	ld.global.f64 	%fd19, [%rd29];
	st.shared.f64 	[%r12], %fd19;
	add.s32 	%r79, %r78, %r51;
	mul.wide.u32 	%rd30, %r79, 8;
	add.s64 	%rd31, %rd7, %rd30;
	ld.global.f64 	%fd20, [%rd31];
	st.shared.f64 	[%r13], %fd20;
	add.s32 	%r80, %r79, %r51;
	mul.wide.u32 	%rd32, %r80, 8;
	add.s64 	%rd33, %rd7, %rd32;
	ld.global.f64 	%fd21, [%rd33];
	st.shared.f64 	[%r14], %fd21;
	add.s32 	%r81, %r80, %r51;
	mul.wide.u32 	%rd34, %r81, 8;
	add.s64 	%rd35, %rd7, %rd34;
	ld.global.f64 	%fd22, [%rd35];
	st.shared.f64 	[%r15], %fd22;
	add.s32 	%r82, %r81, %r51;
	mul.wide.u32 	%rd36, %r82, 8;
	add.s64 	%rd37, %rd7, %rd36;
	ld.global.f64 	%fd23, [%rd37];
	st.shared.f64 	[%r16], %fd23;
	add.s32 	%r83, %r82, %r51;
	mul.wide.u32 	%rd38, %r83, 8;
	add.s64 	%rd39, %rd7, %rd38;
	ld.global.f64 	%fd24, [%rd39];
	st.shared.f64 	[%r17], %fd24;
	add.s32 	%r84, %r83, %r51;
	mul.wide.u32 	%rd40, %r84, 8;
	add.s64 	%rd41, %rd7, %rd40;
	ld.global.f64 	%fd25, [%rd41];
	st.shared.f64 	[%r18], %fd25;
	add.s32 	%r85, %r84, %r51;
	mul.wide.u32 	%rd42, %r85, 8;
	add.s64 	%rd43, %rd7, %rd42;
	ld.global.f64 	%fd26, [%rd43];
	st.shared.f64 	[%r19], %fd26;
	add.s32 	%r86, %r85, %r51;
	mul.wide.u32 	%rd44, %r86, 8;
	add.s64 	%rd45, %rd7, %rd44;
	ld.global.f64 	%fd27, [%rd45];
	st.shared.f64 	[%r20], %fd27;
	add.s32 	%r87, %r86, %r51;
	mul.wide.u32 	%rd46, %r87, 8;
	add.s64 	%rd47, %rd7, %rd46;
	ld.global.f64 	%fd28, [%rd47];
	st.shared.f64 	[%r21], %fd28;
	add.s32 	%r88, %r87, %r51;
	mul.wide.u32 	%rd48, %r88, 8;
	add.s64 	%rd49, %rd7, %rd48;
	ld.global.f64 	%fd29, [%rd49];
	add.s32 	%r89, %r21, %r71;
	st.shared.f64 	[%r89], %fd29;
	add.s32 	%r90, %r88, %r51;
	mul.wide.u32 	%rd50, %r90, 8;
	add.s64 	%rd51, %rd7, %rd50;
	ld.global.f64 	%fd30, [%rd51];
	st.shared.f64 	[%r22], %fd30;
	add.s32 	%r91, %r90, %r51;
	mul.wide.u32 	%rd52, %r91, 8;
	add.s64 	%rd53, %rd7, %rd52;
	ld.global.f64 	%fd31, [%rd53];
	st.shared.f64 	[%r23], %fd31;
	add.s32 	%r92, %r91, %r51;
	mul.wide.u32 	%rd54, %r92, 8;
	add.s64 	%rd55, %rd7, %rd54;
	ld.global.f64 	%fd32, [%rd55];
	st.shared.f64 	[%r24], %fd32;
	add.s32 	%r93, %r92, %r51;
	mul.wide.u32 	%rd56, %r93, 8;
	add.s64 	%rd57, %rd7, %rd56;
	ld.global.f64 	%fd33, [%rd57];
	st.shared.f64 	[%r25], %fd33;
	add.s32 	%r94, %r93, %r51;
	mul.wide.u32 	%rd58, %r94, 8;
	add.s64 	%rd59, %rd7, %rd58;
	ld.global.f64 	%fd34, [%rd59];
	st.shared.f64 	[%r26], %fd34;
	add.s32 	%r95, %r94, %r51;
	mul.wide.u32 	%rd60, %r95, 8;
	add.s64 	%rd61, %rd7, %rd60;
	ld.global.f64 	%fd35, [%rd61];
	st.shared.f64 	[%r27], %fd35;
	add.s32 	%r96, %r95, %r51;
	mul.wide.u32 	%rd62, %r96, 8;
	add.s64 	%rd63, %rd7, %rd62;
	ld.global.f64 	%fd36, [%rd63];
	st.shared.f64 	[%r28], %fd36;
	add.s32 	%r97, %r96, %r51;
	mul.wide.u32 	%rd64, %r97, 8;
	add.s64 	%rd65, %rd7, %rd64;
	ld.global.f64 	%fd37, [%rd65];
	st.shared.f64 	[%r29], %fd37;
	add.s32 	%r98, %r97, %r51;
	mul.wide.u32 	%rd66, %r98, 8;
	add.s64 	%rd67, %rd7, %rd66;
	ld.global.f64 	%fd38, [%rd67];
	st.shared.f64 	[%r30], %fd38;
	add.s32 	%r99, %r98, %r51;
	mul.wide.u32 	%rd68, %r99, 8;
	add.s64 	%rd69, %rd7, %rd68;
	ld.global.f64 	%fd39, [%rd69];
	st.shared.f64 	[%r31], %fd39;
	add.s32 	%r100, %r99, %r51;
	mul.wide.u32 	%rd70, %r100, 8;
	add.s64 	%rd71, %rd7, %rd70;
	ld.global.f64 	%fd40, [%rd71];
	add.s32 	%r101, %r31, %r71;
	st.shared.f64 	[%r101], %fd40;
	bar.sync 	0;
	@%p2 bra 	$L__BB1_12;
	mov.u32 	%r124, %r1;
$L__BB1_4:
	mov.u32 	%r34, %r124;
	mov.u32 	%r35, %ntid.x;
	setp.lt.u32 	%p3, %r35, 4;
	add.s32 	%r124, %r34, %r35;
	shl.b32 	%r103, %r124, 3;
	add.s32 	%r37, %r2, %r103;
	mov.b64 	%rd72, 0;
	st.shared.u64 	[%r37], %rd72;
	mov.b32 	%r128, 0;
	mov.f64 	%fd64, 0d0000000000000000;
	@%p3 bra 	$L__BB1_7;
	shl.b32 	%r104, %r35, 8;
	mov.u32 	%r105, s;
	add.s32 	%r106, %r104, %r105;
	add.s32 	%r125, %r106, 16;
	and.b32  	%r107, %r35, -4;
	neg.s32 	%r127, %r107;
	shl.b32 	%r108, %r34, 8;
	add.s32 	%r109, %r105, %r108;
	add.s32 	%r126, %r109, 16;
	mov.f64 	%fd64, 0d0000000000000000;
$L__BB1_6:
	ld.shared.f64 	%fd43, [%r126+-16];
	ld.shared.f64 	%fd44, [%r125+-16];
	fma.rn.f64 	%fd45, %fd43, %fd44, %fd64;
	st.shared.f64 	[%r37], %fd45;
	ld.shared.f64 	%fd46, [%r126+-8];
	ld.shared.f64 	%fd47, [%r125+-8];
	fma.rn.f64 	%fd48, %fd46, %fd47, %fd45;
	st.shared.f64 	[%r37], %fd48;
	ld.shared.f64 	%fd49, [%r126];
	ld.shared.f64 	%fd50, [%r125];
	fma.rn.f64 	%fd51, %fd49, %fd50, %fd48;
	st.shared.f64 	[%r37], %fd51;
	ld.shared.f64 	%fd52, [%r126+8];
	ld.shared.f64 	%fd53, [%r125+8];
	fma.rn.f64 	%fd64, %fd52, %fd53, %fd51;
	st.shared.f64 	[%r37], %fd64;
	add.s32 	%r127, %r127, 4;
	add.s32 	%r126, %r126, 32;
	add.s32 	%r125, %r125, 32;
	setp.ne.s32 	%p4, %r127, 0;
	mov.u32 	%r128, %r32;
	@%p4 bra 	$L__BB1_6;
$L__BB1_7:
	mov.u32 	%r110, %ntid.x;
	and.b32  	%r111, %r110, 3;
	setp.eq.s32 	%p5, %r111, 0;
	@%p5 bra 	$L__BB1_11;
	mov.u32 	%r112, %ntid.x;
	and.b32  	%r113, %r112, 3;
	setp.eq.s32 	%p6, %r113, 1;
	shl.b32 	%r114, %r34, 5;
	add.s32 	%r115, %r128, %r114;
	shl.b32 	%r116, %r115, 3;
	mov.u32 	%r117, s;
	add.s32 	%r48, %r117, %r116;
	ld.shared.f64 	%fd54, [%r48];
	shl.b32 	%r118, %r128, 3;
	add.s32 	%r49, %r2, %r118;
	ld.shared.f64 	%fd55, [%r49];
	fma.rn.f64 	%fd64, %fd54, %fd55, %fd64;
	st.shared.f64 	[%r37], %fd64;
	@%p6 bra 	$L__BB1_11;
	mov.u32 	%r119, %ntid.x;
	and.b32  	%r120, %r119, 3;
	setp.eq.s32 	%p7, %r120, 2;
	ld.shared.f64 	%fd56, [%r48+8];
	ld.shared.f64 	%fd57, [%r49+8];
	fma.rn.f64 	%fd64, %fd56, %fd57, %fd64;
	st.shared.f64 	[%r37], %fd64;
	@%p7 bra 	$L__BB1_11;
	ld.shared.f64 	%fd58, [%r48+16];
	ld.shared.f64 	%fd59, [%r49+16];
	fma.rn.f64 	%fd64, %fd58, %fd59, %fd64;
	st.shared.f64 	[%r37], %fd64;
$L__BB1_11:
	ld.param.u64 	%rd78, [_Z13matvec_cudav2PdS_S_i_param_2];
	add.s32 	%r121, %r34, %r3;
	cvta.to.global.u64 	%rd73, %rd78;
	mul.wide.u32 	%rd74, %r121, 8;
	add.s64 	%rd75, %rd73, %rd74;
	ld.global.f64 	%fd60, [%rd75];
	add.f64 	%fd61, %fd60, %fd64;
	st.global.f64 	[%rd75], %fd61;
	setp.lt.u32 	%p8, %r124, 32;
	@%p8 bra 	$L__BB1_4;
$L__BB1_12:
	mov.u32 	%r122, %ntid.x;
	add.s32 	%r123, %r123, %r122;
	setp.lt.s32 	%p9, %r123, %r51;
	@%p9 bra 	$L__BB1_2;
$L__BB1_13:
	ret;

}


// ===== COMPILED SASS (sm_100) =====

	.target	sm_100

	.elftype	@"ET_EXEC"


//--------------------- .note.nv.tkinfo           --------------------------
	.section	.note.nv.tkinfo,"",@"SHT_NOTE"
	.sectionflags	@"SHF_NOTE_NV_TKINFO"
	.tkinfo
        /*0018*/ 	.word	0x00000002
        /*0030*/ 	.string	""
        /*0030*/ 	.string	"ptxas"
        /*0030*/ 	.string	"Cuda compilation tools, release 13.0, V13.0.88"
        /*0030*/ 	.string	"Build cuda_13.0.r13.0/compiler.36424714_0"
        /*0030*/ 	.string	"-arch sm_100 -m 64 "



//--------------------- .note.nv.cuinfo           --------------------------
	.section	.note.nv.cuinfo,"",@"SHT_NOTE"
	.sectionflags	@"SHF_NOTE_NV_CUINFO"
        /*0018*/ 	.short	0x0002
        /*001a*/ 	.short	0x0064
        /*001c*/ 	.short	0x0082
	.zero		2


//--------------------- .nv.info                  --------------------------
	.section	.nv.info,"",@"SHT_CUDA_INFO"
	.align	4


	//----- nvinfo : EIATTR_REGCOUNT
	.align		4
        /*0000*/ 	.byte	0x04, 0x2f
        /*0002*/ 	.short	(.L_1 - .L_0)
	.align		4
.L_0:
        /*0004*/ 	.word	index@(_Z13matvec_cudav1PdS_S_i)
        /*0008*/ 	.word	0x00000018


	//----- nvinfo : EIATTR_FRAME_SIZE
	.align		4
.L_1:
        /*000c*/ 	.byte	0x04, 0x11
        /*000e*/ 	.short	(.L_3 - .L_2)
	.align		4
.L_2:
        /*0010*/ 	.word	index@(_Z13matvec_cudav1PdS_S_i)
        /*0014*/ 	.word	0x00000000


	//----- nvinfo : EIATTR_REGCOUNT
	.align		4
.L_3:
        /*0018*/ 	.byte	0x04, 0x2f
        /*001a*/ 	.short	(.L_5 - .L_4)
	.align		4
.L_4:
        /*001c*/ 	.word	index@(_Z13matvec_cudav2PdS_S_i)
        /*0020*/ 	.word	0x00000038


	//----- nvinfo : EIATTR_FRAME_SIZE
	.align		4
.L_5:
        /*0024*/ 	.byte	0x04, 0x11
        /*0026*/ 	.short	(.L_7 - .L_6)
	.align		4
.L_6:
        /*0028*/ 	.word	index@(_Z13matvec_cudav2PdS_S_i)
        /*002c*/ 	.word	0x00000000


	//----- nvinfo : EIATTR_MIN_STACK_SIZE
	.align		4
.L_7:
        /*0030*/ 	.byte	0x04, 0x12
        /*0032*/ 	.short	(.L_9 - .L_8)
	.align		4
.L_8:
        /*0034*/ 	.word	index@(_Z13matvec_cudav2PdS_S_i)
        /*0038*/ 	.word	0x00000000


	//----- nvinfo : EIATTR_MIN_STACK_SIZE
	.align		4
.L_9:
        /*003c*/ 	.byte	0x04, 0x12
        /*003e*/ 	.short	(.L_11 - .L_10)
	.align		4
.L_10:
        /*0040*/ 	.word	index@(_Z13matvec_cudav1PdS_S_i)
        /*0044*/ 	.word	0x00000000
.L_11:


//--------------------- .nv.compat                --------------------------
	.section	.nv.compat,"",@"SHT_CUDA_COMPAT_INFO"
	.align	4
        /*0000*/ 	.byte	0x02, 0x09, 0x00, 0x00, 0x02, 0x02, 0x01, 0x00, 0x02, 0x05, 0x05, 0x00, 0x03, 0x07, 0x01, 0x01
        /*0010*/ 	.byte	0x02, 0x03, 0x00, 0x00, 0x02, 0x06, 0x01, 0x00, 0x04, 0x0b, 0x08, 0x00, 0x01, 0x00, 0x00, 0x00
        /*0020*/ 	.byte	0x00, 0x00, 0x00, 0x00


//--------------------- .nv.info._Z13matvec_cudav2PdS_S_i --------------------------
	.section	.nv.info._Z13matvec_cudav2PdS_S_i,"",@"SHT_CUDA_INFO"
	.sectionflags	@""
	.align	4


	//----- nvinfo : EIATTR_CUDA_API_VERSION
	.align		4
        /*0000*/ 	.byte	0x04, 0x37
        /*0002*/ 	.short	(.L_13 - .L_12)
.L_12:
        /*0004*/ 	.word	0x00000082


	//----- nvinfo : EIATTR_KPARAM_INFO
	.align		4
.L_13:
        /*0008*/ 	.byte	0x04, 0x17
        /*000a*/ 	.short	(.L_15 - .L_14)
.L_14:
        /*000c*/ 	.word	0x00000000
        /*0010*/ 	.short	0x0003
        /*0012*/ 	.short	0x0018
        /*0014*/ 	.byte	0x00, 0xf0, 0x11, 0x00


	//----- nvinfo : EIATTR_KPARAM_INFO
	.align		4
.L_15:
        /*0018*/ 	.byte	0x04, 0x17
        /*001a*/ 	.short	(.L_17 - .L_16)
.L_16:
        /*001c*/ 	.word	0x00000000
        /*0020*/ 	.short	0x0002
        /*0022*/ 	.short	0x0010
        /*0024*/ 	.byte	0x00, 0xf5, 0x21, 0x00


	//----- nvinfo : EIATTR_KPARAM_INFO
	.align		4
.L_17:
        /*0028*/ 	.byte	0x04, 0x17
        /*002a*/ 	.short	(.L_19 - .L_18)
.L_18:
        /*002c*/ 	.word	0x00000000
        /*0030*/ 	.short	0x0001
        /*0032*/ 	.short	0x0008
        /*0034*/ 	.byte	0x00, 0xf5, 0x21, 0x00


	//----- nvinfo : EIATTR_KPARAM_INFO
	.align		4
.L_19:
        /*0038*/ 	.byte	0x04, 0x17
        /*003a*/ 	.short	(.L_21 - .L_20)
.L_20:
        /*003c*/ 	.word	0x00000000
        /*0040*/ 	.short	0x0000
        /*0042*/ 	.short	0x0000
        /*0044*/ 	.byte	0x00, 0xf5, 0x21, 0x00


	//----- nvinfo : EIATTR_SPARSE_MMA_MASK
	.align		4
.L_21:
        /*0048*/ 	.byte	0x03, 0x50
        /*004a*/ 	.short	0x0000


	//----- nvinfo : EIATTR_MAXREG_COUNT
	.align		4
        /*004c*/ 	.byte	0x03, 0x1b
        /*004e*/ 	.short	0x00ff


	//----- nvinfo : EIATTR_NUM_BARRIERS
	.align		4
        /*0050*/ 	.byte	0x02, 0x4c
        /*0052*/ 	.byte	0x01
	.zero		1


	//----- nvinfo : EIATTR_MERCURY_ISA_VERSION
	.align		4
        /*0054*/ 	.byte	0x03, 0x5f
        /*0056*/ 	.short	0x0101


	//----- nvinfo : EIATTR_VRC_CTA_INIT_COUNT
	.align		4
        /*0058*/ 	.byte	0x02, 0x4a
	.zero		1
	.zero		1


	//----- nvinfo : EIATTR_EXIT_INSTR_OFFSETS
	.align		4
        /*005c*/ 	.byte	0x04, 0x1c
        /*005e*/ 	.short	(.L_23 - .L_22)


	//   ....[0]....
.L_22:
        /*0060*/ 	.word	0x00000040


	//   ....[1]....
        /*0064*/ 	.word	0x000018e0


	//----- nvinfo : EIATTR_CRS_STACK_SIZE
	.align		4
.L_23:
        /*0068*/ 	.byte	0x04, 0x1e
        /*006a*/ 	.short	(.L_25 - .L_24)
.L_24:
        /*006c*/ 	.word	0x00000000


	//----- nvinfo : EIATTR_CBANK_PARAM_SIZE
	.align		4
.L_25:
        /*0070*/ 	.byte	0x03, 0x19
        /*0072*/ 	.short	0x001c


	//----- nvinfo : EIATTR_PARAM_CBANK
	.align		4
        /*0074*/ 	.byte	0x04, 0x0a
        /*0076*/ 	.short	(.L_27 - .L_26)
	.align		4
.L_26:
        /*0078*/ 	.word	index@(.nv.constant0._Z13matvec_cudav2PdS_S_i)
        /*007c*/ 	.short	0x0380
        /*007e*/ 	.short	0x001c


	//----- nvinfo : EIATTR_SW_WAR
	.align		4
.L_27:
        /*0080*/ 	.byte	0x04, 0x36
        /*0082*/ 	.short	(.L_29 - .L_28)
.L_28:
        /*0084*/ 	.word	0x00000008
.L_29:


//--------------------- .nv.info._Z13matvec_cudav1PdS_S_i --------------------------
	.section	.nv.info._Z13matvec_cudav1PdS_S_i,"",@"SHT_CUDA_INFO"
	.sectionflags	@""
	.align	4


	//----- nvinfo : EIATTR_CUDA_API_VERSION
	.align		4
        /*0000*/ 	.byte	0x04, 0x37
        /*0002*/ 	.short	(.L_31 - .L_30)
.L_30:
        /*0004*/ 	.word	0x00000082


	//----- nvinfo : EIATTR_KPARAM_INFO
	.align		4
.L_31:
        /*0008*/ 	.byte	0x04, 0x17
        /*000a*/ 	.short	(.L_33 - .L_32)
.L_32:
        /*000c*/ 	.word	0x00000000
        /*0010*/ 	.short	0x0003
        /*0012*/ 	.short	0x0018
        /*0014*/ 	.byte	0x00, 0xf0, 0x11, 0x00


	//----- nvinfo : EIATTR_KPARAM_INFO
	.align		4
.L_33:
        /*0018*/ 	.byte	0x04, 0x17
        /*001a*/ 	.short	(.L_35 - .L_34)
.L_34:
        /*001c*/ 	.word	0x00000000
        /*0020*/ 	.short	0x0002
        /*0022*/ 	.short	0x0010
        /*0024*/ 	.byte	0x00, 0xf5, 0x21, 0x00


	//----- nvinfo : EIATTR_KPARAM_INFO
	.align		4
.L_35:
        /*0028*/ 	.byte	0x04, 0x17
        /*002a*/ 	.short	(.L_37 - .L_36)
.L_36:
        /*002c*/ 	.word	0x00000000
        /*0030*/ 	.short	0x0001
        /*0032*/ 	.short	0x0008
        /*0034*/ 	.byte	0x00, 0xf5, 0x21, 0x00


	//----- nvinfo : EIATTR_KPARAM_INFO
	.align		4
.L_37:
        /*0038*/ 	.byte	0x04, 0x17
        /*003a*/ 	.short	(.L_39 - .L_38)
.L_38:
        /*003c*/ 	.word	0x00000000
        /*0040*/ 	.short	0x0000
        /*0042*/ 	.short	0x0000
        /*0044*/ 	.byte	0x00, 0xf5, 0x21, 0x00


	//----- nvinfo : EIATTR_SPARSE_MMA_MASK
	.align		4
.L_39:
        /*0048*/ 	.byte	0x03, 0x50
        /*004a*/ 	.short	0x0000


	//----- nvinfo : EIATTR_MAXREG_COUNT
	.align		4
        /*004c*/ 	.byte	0x03, 0x1b
        /*004e*/ 	.short	0x00ff


	//----- nvinfo : EIATTR_MERCURY_ISA_VERSION
	.align		4
        /*0050*/ 	.byte	0x03, 0x5f
        /*0052*/ 	.short	0x0101


	//----- nvinfo : EIATTR_VRC_CTA_INIT_COUNT
	.align		4
        /*0054*/ 	.byte	0x02, 0x4a
	.zero		1
	.zero		1


	//----- nvinfo : EIATTR_EXIT_INSTR_OFFSETS
	.align		4
        /*0058*/ 	.byte	0x04, 0x1c
        /*005a*/ 	.short	(.L_41 - .L_40)


	//   ....[0]....
.L_40:
        /*005c*/ 	.word	0x00000070


	//   ....[1]....
        /*0060*/ 	.word	0x00000130


	//   ....[2]....
        /*0064*/ 	.word	0x00000d50


	//----- nvinfo : EIATTR_CRS_STACK_SIZE
	.align		4
.L_41:
        /*0068*/ 	.byte	0x04, 0x1e
        /*006a*/ 	.short	(.L_43 - .L_42)
.L_42:
        /*006c*/ 	.word	0x00000000


	//----- nvinfo : EIATTR_CBANK_PARAM_SIZE
	.align		4
.L_43:
        /*0070*/ 	.byte	0x03, 0x19
        /*0072*/ 	.short	0x001c


	//----- nvinfo : EIATTR_PARAM_CBANK
	.align		4
        /*0074*/ 	.byte	0x04, 0x0a
        /*0076*/ 	.short	(.L_45 - .L_44)
	.align		4
.L_44:
        /*0078*/ 	.word	index@(.nv.constant0._Z13matvec_cudav1PdS_S_i)
        /*007c*/ 	.short	0x0380
        /*007e*/ 	.short	0x001c


	//----- nvinfo : EIATTR_SW_WAR
	.align		4
.L_45:
        /*0080*/ 	.byte	0x04, 0x36
        /*0082*/ 	.short	(.L_47 - .L_46)
.L_46:
        /*0084*/ 	.word	0x00000008
.L_47:


//--------------------- .nv.callgraph             --------------------------
	.section	.nv.callgraph,"",@"SHT_CUDA_CALLGRAPH"
	.align	4
	.sectionentsize	8
	.align		4
        /*0000*/ 	.word	0x00000000
	.align		4
        /*0004*/ 	.word	0xffffffff
	.align		4
        /*0008*/ 	.word	0x00000000
	.align		4
        /*000c*/ 	.word	0xfffffffe
	.align		4
        /*0010*/ 	.word	0x00000000
	.align		4
        /*0014*/ 	.word	0xfffffffd
	.align		4
        /*0018*/ 	.word	0x00000000
	.align		4
        /*001c*/ 	.word	0xfffffffc


//--------------------- .text._Z13matvec_cudav2PdS_S_i --------------------------
	.section	.text._Z13matvec_cudav2PdS_S_i,"ax",@progbits
	.align	128
        .global         _Z13matvec_cudav2PdS_S_i
        .type           _Z13matvec_cudav2PdS_S_i,@function
        .size           _Z13matvec_cudav2PdS_S_i,(.L_x_20 - _Z13matvec_cudav2PdS_S_i)
        .other          _Z13matvec_cudav2PdS_S_i,@"STO_CUDA_ENTRY STV_DEFAULT"
_Z13matvec_cudav2PdS_S_i:
.text._Z13matvec_cudav2PdS_S_i:
[----:B------:R-:W-:Y:S01]  /*0000*/  LDC R1, c[0x0][0x37c] ;  /* 0x0000df00ff017b82 */ /* 0x000fe20000000800 */
[----:B------:R-:W0:Y:S01]  /*0010*/  S2R R42, SR_TID.X ;  /* 0x00000000002a7919 */ /* 0x000e220000002100 */
[----:B------:R-:W0:Y:S02]  /*0020*/  LDCU UR4, c[0x0][0x398] ;  /* 0x00007300ff0477ac */ /* 0x000e240008000800 */
[----:B0-----:R-:W-:-:S13]  /*0030*/  ISETP.GE.AND P0, PT, R42, UR4, PT ;  /* 0x000000042a007c0c */ /* 0x001fda000bf06270 */
[----:B------:R-:W-:Y:S05]  /*0040*/  @P0 EXIT ;  /* 0x000000000000094d */ /* 0x000fea0003800000 */
[----:B------:R-:W0:Y:S01]  /*0050*/  S2R R3, SR_CgaCtaId ;  /* 0x0000000000037919 */ /* 0x000e220000008800 */
[----:B------:R-:W1:Y:S01]  /*0060*/  LDC R45, c[0x0][0x360] ;  /* 0x0000d800ff2d7b82 */ /* 0x000e620000000800 */
[----:B------:R-:W-:Y:S01]  /*0070*/  MOV R0, 0x400 ;  /* 0x0000040000007802 */ /* 0x000fe20000000f00 */
[----:B------:R-:W2:Y:S06]  /*0080*/  LDCU.64 UR8, c[0x0][0x358] ;  /* 0x00006b00ff0877ac */ /* 0x000eac0008000a00 */
[----:B------:R-:W3:Y:S01]  /*0090*/  S2UR UR4, SR_CTAID.X ;  /* 0x00000000000479c3 */ /* 0x000ee20000002500 */
[----:B-1----:R-:W-:-:S02]  /*00a0*/  LOP3.LUT R43, R45, 0x7fc, RZ, 0xc0, !PT ;  /* 0x000007fc2d2b7812 */ /* 0x002fc400078ec0ff */
[----:B0-----:R-:W-:Y:S01]  /*00b0*/  LEA R44, R3, R0, 0x18 ;  /* 0x00000000032c7211 */ /* 0x001fe200078ec0ff */
[----:B---3--:R-:W-:-:S03]  /*00c0*/  USHF.L.U32 UR4, UR4, 0x5, URZ ;  /* 0x0000000504047899 */ /* 0x008fc600080006ff */
[-C--:B------:R-:W-:Y:S02]  /*00d0*/  LEA R0, R42, R44.reuse, 0x3 ;  /* 0x0000002c2a007211 */ /* 0x080fe400078e18ff */
[----:B------:R-:W-:-:S03]  /*00e0*/  LEA R44, R45, R44, 0x8 ;  /* 0x0000002c2d2c7211 */ /* 0x000fc600078e40ff */
[----:B------:R-:W-:-:S05]  /*00f0*/  IMAD R0, R45, 0x8, R0 ;  /* 0x000000082d007824 */ /* 0x000fca00078e0200 */
[----:B------:R-:W-:-:S05]  /*0100*/  LEA R2, R45, R0, 0x3 ;  /* 0x000000002d027211 */ /* 0x000fca00078e18ff */
        /* <DEDUP_REMOVED lines=26> */
[----:B------:R-:W-:-:S04]  /*02b0*/  IMAD R41, R45, 0x8, R40 ;  /* 0x000000082d297824 */ /* 0x000fc800078e0228 */
[----:B--2---:R-:W-:-:S07]  /*02c0*/  IMAD R45, R45, 0x8, R41 ;  /* 0x000000082d2d7824 */ /* 0x004fce00078e0229 */
.L_x_9:
[----:B0-234-:R-:W0:Y:S08]  /*02d0*/  LDC.64 R22, c[0x0][0x388] ;  /* 0x0000e200ff167b82 */ /* 0x01de300000000a00 */
[----:B------:R-:W1:Y:S08]  /*02e0*/  LDC R49, c[0x0][0x398] ;  /* 0x0000e600ff317b82 */ /* 0x000e700000000800 */
[----:B------:R-:W2:Y:S01]  /*02f0*/  LDC.64 R20, c[0x0][0x380] ;  /* 0x0000e000ff147b82 */ /* 0x000ea20000000a00 */
[----:B0-----:R-:W-:-:S06]  /*0300*/  IMAD.WIDE R24, R42, 0x8, R22 ;  /* 0x000000082a187825 */ /* 0x001fcc00078e0216 */
[----:B------:R-:W3:Y:S01]  /*0310*/  LDG.E.64 R24, desc[UR8][R24.64] ;  /* 0x0000000818187981 */ /* 0x000ee2000c1e1b00 */
[----:B-1----:R-:W-:-:S04]  /*0320*/  IMAD R26, R49, UR4, R42 ;  /* 0x00000004311a7c24 */ /* 0x002fc8000f8e022a */
[----:B--2---:R-:W-:-:S06]  /*0330*/  IMAD.WIDE.U32 R22, R26, 0x8, R20 ;  /* 0x000000081a167825 */ /* 0x004fcc00078e0014 */
[----:B------:R-:W2:Y:S01]  /*0340*/  LDG.E.64 R22, desc[UR8][R22.64] ;  /* 0x0000000816167981 */ /* 0x000ea2000c1e1b00 */
[-C--:B------:R-:W-:Y:S01]  /*0350*/  IADD3 R26, PT, PT, R26, R49.reuse, RZ ;  /* 0x000000311a1a7210 */ /* 0x080fe20007ffe0ff */
[----:B------:R-:W0:Y:S01]  /*0360*/  S2UR UR6, SR_CgaCtaId ;  /* 0x00000000000679c3 */ /* 0x000e220000008800 */
[----:B------:R-:W-:Y:S01]  /*0370*/  UMOV UR5, 0x400 ;  /* 0x0000040000057882 */ /* 0x000fe20000000000 */
[----:B------:R-:W1:Y:S01]  /*0380*/  S2R R47, SR_TID.X ;  /* 0x00000000002f7919 */ /* 0x000e620000002100 */
[C---:B------:R-:W-:Y:S01]  /*0390*/  IADD3 R32, PT, PT, R26.reuse, R49, RZ ;  /* 0x000000311a207210 */ /* 0x040fe20007ffe0ff */
[----:B------:R-:W-:-:S04]  /*03a0*/  IMAD.WIDE.U32 R50, R26, 0x8, R20 ;  /* 0x000000081a327825 */ /* 0x000fc800078e0014 */
[C---:B------:R-:W-:Y:S02]  /*03b0*/  IMAD.IADD R26, R32.reuse, 0x1, R49 ;  /* 0x00000001201a7824 */ /* 0x040fe400078e0231 */
[--C-:B------:R-:W-:Y:S01]  /*03c0*/  IMAD.WIDE.U32 R32, R32, 0x8, R20.reuse ;  /* 0x0000000820207825 */ /* 0x100fe200078e0014 */
[----:B------:R-:W4:Y:S03]  /*03d0*/  LDG.E.64 R50, desc[UR8][R50.64] ;  /* 0x0000000832327981 */ /* 0x000f26000c1e1b00 */
[C-C-:B------:R-:W-:Y:S01]  /*03e0*/  IMAD.WIDE.U32 R30, R26.reuse, 0x8, R20.reuse ;  /* 0x000000081a1e7825 */ /* 0x140fe200078e0014 */
[----:B------:R-:W-:Y:S01]  /*03f0*/  IADD3 R26, PT, PT, R26, R49, RZ ;  /* 0x000000311a1a7210 */ /* 0x000fe20007ffe0ff */
[----:B------:R-:W5:Y:S04]  /*0400*/  LDG.E.64 R32, desc[UR8][R32.64] ;  /* 0x0000000820207981 */ /* 0x000f68000c1e1b00 */
[C---:B------:R-:W-:Y:S01]  /*0410*/  IMAD.WIDE.U32 R28, R26.reuse, 0x8, R20 ;  /* 0x000000081a1c7825 */ /* 0x040fe200078e0014 */
[----:B------:R-:W5:Y:S05]  /*0420*/  LDG.E.64 R30, desc[UR8][R30.64] ;  /* 0x000000081e1e7981 */ /* 0x000f6a000c1e1b00 */
[----:B------:R-:W5:Y:S01]  /*0430*/  LDG.E.64 R28, desc[UR8][R28.64] ;  /* 0x000000081c1c7981 */ /* 0x000f62000c1e1b00 */
[----:B------:R-:W-:Y:S01]  /*0440*/  IMAD.IADD R46, R26, 0x1, R49 ;  /* 0x000000011a2e7824 */ /* 0x000fe200078e0231 */
[----:B0-----:R-:W-:-:S04]  /*0450*/  ULEA UR5, UR6, UR5, 0x18 ;  /* 0x0000000506057291 */ /* 0x001fc8000f8ec0ff */
[----:B------:R-:W-:Y:S01]  /*0460*/  IADD3 R48, PT, PT, R46, R49, RZ ;  /* 0x000000312e307210 */ /* 0x000fe20007ffe0ff */
[C---:B-1----:R-:W-:Y:S01]  /*0470*/  IMAD R27, R47.reuse, 0x8, R44 ;  /* 0x000000082f1b7824 */ /* 0x042fe200078e022c */
[----:B------:R-:W-:-:S03]  /*0480*/  LEA R53, R47, UR5, 0x3 ;  /* 0x000000052f357c11 */ /* 0x000fc6000f8e18ff */
[----:B------:R-:W-:Y:S01]  /*0490*/  IMAD.IADD R52, R48, 0x1, R49 ;  /* 0x0000000130347824 */ /* 0x000fe200078e0231 */
[----:B---3--:R0:W-:Y:S02]  /*04a0*/  STS.64 [R27], R24 ;  /* 0x000000181b007388 */ /* 0x0081e40000000a00 */
[----:B0-----:R-:W-:-:S04]  /*04b0*/  IMAD.WIDE.U32 R26, R46, 0x8, R20 ;  /* 0x000000082e1a7825 */ /* 0x001fc800078e0014 */
[--C-:B------:R-:W-:Y:S02]  /*04c0*/  IMAD.WIDE.U32 R24, R48, 0x8, R20.reuse ;  /* 0x0000000830187825 */ /* 0x100fe400078e0014 */
[----:B------:R-:W3:Y:S04]  /*04d0*/  LDG.E.64 R26, desc[UR8][R26.64] ;  /* 0x000000081a1a7981 */ /* 0x000ee8000c1e1b00 */
[----:B------:R-:W3:Y:S04]  /*04e0*/  LDG.E.64 R24, desc[UR8][R24.64] ;  /* 0x0000000818187981 */ /* 0x000ee8000c1e1b00 */
[----:B--2---:R0:W-:Y:S02]  /*04f0*/  STS.64 [R53], R22 ;  /* 0x0000001635007388 */ /* 0x0041e40000000a00 */
[----:B0-----:R-:W-:-:S06]  /*0500*/  IMAD.WIDE.U32 R22, R52, 0x8, R20 ;  /* 0x0000000834167825 */ /* 0x001fcc00078e0014 */
[----:B------:R-:W2:Y:S01]  /*0510*/  LDG.E.64 R22, desc[UR8][R22.64] ;  /* 0x0000000816167981 */ /* 0x000ea2000c1e1b00 */
[----:B------:R-:W0:Y:S01]  /*0520*/  LDC R46, c[0x0][0x360] ;  /* 0x0000d800ff2e7b82 */ /* 0x000e220000000800 */
[----:B------:R-:W-:Y:S02]  /*0530*/  IMAD.IADD R53, R52, 0x1, R49 ;  /* 0x0000000134357824 */ /* 0x000fe400078e0231 */
[----:B----4-:R-:W-:Y:S04]  /*0540*/  STS.64 [R0], R50 ;  /* 0x0000003200007388 */ /* 0x010fe80000000a00 */
[----:B-----5:R-:W-:Y:S04]  /*0550*/  STS.64 [R2], R32 ;  /* 0x0000002002007388 */ /* 0x020fe80000000a00 */
[----:B------:R-:W-:Y:S01]  /*0560*/  STS.64 [R3], R30 ;  /* 0x0000001e03007388 */ /* 0x000fe20000000a00 */
[----:B0-----:R-:W-:-:S05]  /*0570*/  LEA R48, R46, R3, 0x3 ;  /* 0x000000032e307211 */ /* 0x001fca00078e18ff */
[----:B------:R0:W-:Y:S02]  /*0580*/  STS.64 [R48], R28 ;  /* 0x0000001c30007388 */ /* 0x0001e40000000a00 */
[----:B0-----:R-:W-:-:S05]  /*0590*/  IADD3 R28, PT, PT, R53, R49, RZ ;  /* 0x00000031351c7210 */ /* 0x001fca0007ffe0ff */
[----:B------:R-:W-:-:S04]  /*05a0*/  IMAD.WIDE.U32 R32, R28, 0x8, R20 ;  /* 0x000000081c207825 */ /* 0x000fc800078e0014 */
[----:B------:R-:W-:Y:S02]  /*05b0*/  IMAD.IADD R28, R28, 0x1, R49 ;  /* 0x000000011c1c7824 */ /* 0x000fe400078e0231 */
[--C-:B------:R-:W-:Y:S01]  /*05c0*/  IMAD.WIDE.U32 R52, R53, 0x8, R20.reuse ;  /* 0x0000000835347825 */ /* 0x100fe200078e0014 */
[----:B------:R-:W4:Y:S02]  /*05d0*/  LDG.E.64 R32, desc[UR8][R32.64] ;  /* 0x0000000820207981 */ /* 0x000f24000c1e1b00 */
[C---:B------:R-:W-:Y:S01]  /*05e0*/  IADD3 R30, PT, PT, R28.reuse, R49, RZ ;  /* 0x000000311c1e7210 */ /* 0x040fe20007ffe0ff */
[--C-:B------:R-:W-:Y:S02]  /*05f0*/  IMAD.WIDE.U32 R50, R28, 0x8, R20.reuse ;  /* 0x000000081c327825 */ /* 0x100fe400078e0014 */
[----:B------:R-:W5:Y:S02]  /*0600*/  LDG.E.64 R52, desc[UR8][R52.64] ;  /* 0x0000000834347981 */ /* 0x000f64000c1e1b00 */
[----:B------:R-:W-:-:S02]  /*0610*/  IMAD.WIDE.U32 R28, R30, 0x8, R20 ;  /* 0x000000081e1c7825 */ /* 0x000fc400078e0014 */
[----:B------:R-:W4:Y:S04]  /*0620*/  LDG.E.64 R50, desc[UR8][R50.64] ;  /* 0x0000000832327981 */ /* 0x000f28000c1e1b00 */
[----:B------:R-:W4:Y:S01]  /*0630*/  LDG.E.64 R28, desc[UR8][R28.64] ;  /* 0x000000081c1c7981 */ /* 0x000f22000c1e1b00 */
[----:B------:R-:W-:-:S04]  /*0640*/  IMAD.IADD R48, R30, 0x1, R49 ;  /* 0x000000011e307824 */ /* 0x000fc800078e0231 */
[C---:B------:R-:W-:Y:S01]  /*0650*/  IMAD.WIDE.U32 R30, R48.reuse, 0x8, R20 ;  /* 0x00000008301e7825 */ /* 0x040fe200078e0014 */
[----:B------:R-:W-:-:S05]  /*0660*/  IADD3 R48, PT, PT, R48, R49, RZ ;  /* 0x0000003130307210 */ /* 0x000fca0007ffe0ff */
[----:B------:R-:W4:Y:S04]  /*0670*/  LDG.E.64 R30, desc[UR8][R30.64] ;  /* 0x000000081e1e7981 */ /* 0x000f28000c1e1b00 */
[----:B---3--:R0:W-:Y:S04]  /*0680*/  STS.64 [R4], R26 ;  /* 0x0000001a04007388 */ /* 0x0081e80000000a00 */
[----:B------:R1:W-:Y:S01]  /*0690*/  STS.64 [R5], R24 ;  /* 0x0000001805007388 */ /* 0x0003e20000000a00 */
[----:B0-----:R-:W-:-:S04]  /*06a0*/  IMAD.WIDE.U32 R26, R48, 0x8, R20 ;  /* 0x00000008301a7825 */ /* 0x001fc800078e0014 */
[----:B-1----:R-:W-:Y:S02]  /*06b0*/  IMAD.IADD R24, R48, 0x1, R49 ;  /* 0x0000000130187824 */ /* 0x002fe400078e0231 */
[----:B------:R-:W3:Y:S03]  /*06c0*/  LDG.E.64 R26, desc[UR8][R26.64] ;  /* 0x000000081a1a7981 */ /* 0x000ee6000c1e1b00 */
[C---:B------:R-:W-:Y:S01]  /*06d0*/  IADD3 R48, PT, PT, R24.reuse, R49, RZ ;  /* 0x0000003118307210 */ /* 0x040fe20007ffe0ff */
[--C-:B------:R-:W-:Y:S01]  /*06e0*/  IMAD.WIDE.U32 R24, R24, 0x8, R20.reuse ;  /* 0x0000000818187825 */ /* 0x100fe200078e0014 */
[----:B--2---:R0:W-:Y:S05]  /*06f0*/  STS.64 [R6], R22 ;  /* 0x0000001606007388 */ /* 0x0041ea0000000a00 */
[----:B------:R-:W2:Y:S01]  /*0700*/  LDG.E.64 R24, desc[UR8][R24.64] ;  /* 0x0000000818187981 */ /* 0x000ea2000c1e1b00 */
[----:B0-----:R-:W-:-:S06]  /*0710*/  IMAD.WIDE.U32 R22, R48, 0x8, R20 ;  /* 0x0000000830167825 */ /* 0x001fcc00078e0014 */
[----:B------:R-:W2:Y:S01]  /*0720*/  LDG.E.64 R22, desc[UR8][R22.64] ;  /* 0x0000000816167981 */ /* 0x000ea2000c1e1b00 */
[----:B------:R-:W-:-:S03]  /*0730*/  IMAD.IADD R48, R48, 0x1, R49 ;  /* 0x0000000130307824 */ /* 0x000fc600078e0231 */
[----:B-----5:R-:W-:Y:S04]  /*0740*/  STS.64 [R7], R52 ;  /* 0x0000003407007388 */ /* 0x020fe80000000a00 */
[----:B----4-:R-:W-:Y:S04]  /*0750*/  STS.64 [R8], R32 ;  /* 0x0000002008007388 */ /* 0x010fe80000000a00 */
[----:B------:R-:W-:Y:S04]  /*0760*/  STS.64 [R9], R50 ;  /* 0x0000003209007388 */ /* 0x000fe80000000a00 */
[----:B------:R0:W-:Y:S02]  /*0770*/  STS.64 [R10], R28 ;  /* 0x0000001c0a007388 */ /* 0x0001e40000000a00 */
[----:B0-----:R-:W-:-:S05]  /*0780*/  IADD3 R28, PT, PT, R48, R49, RZ ;  /* 0x00000031301c7210 */ /* 0x001fca0007ffe0ff */
[----:B------:R-:W-:-:S04]  /*0790*/  IMAD.WIDE.U32 R52, R28, 0x8, R20 ;  /* 0x000000081c347825 */ /* 0x000fc800078e0014 */
[----:B------:R-:W-:Y:S02]  /*07a0*/  IMAD.IADD R28, R28, 0x1, R49 ;  /* 0x000000011c1c7824 */ /* 0x000fe400078e0231 */
[--C-:B------:R-:W-:Y:S01]  /*07b0*/  IMAD.WIDE.U32 R32, R48, 0x8, R20.reuse ;  /* 0x0000000830207825 */ /* 0x100fe200078e0014 */
[----:B------:R0:W-:Y:S03]  /*07c0*/  STS.64 [R11], R30 ;  /* 0x0000001e0b007388 */ /* 0x0001e60000000a00 */
[C---:B------:R-:W-:Y:S01]  /*07d0*/  IMAD.WIDE.U32 R50, R28.reuse, 0x8, R20 ;  /* 0x000000081c327825 */ /* 0x040fe200078e0014 */
[----:B------:R-:W-:Y:S01]  /*07e0*/  IADD3 R28, PT, PT, R28, R49, RZ ;  /* 0x000000311c1c7210 */ /* 0x000fe20007ffe0ff */
[----:B------:R-:W4:Y:S04]  /*07f0*/  LDG.E.64 R32, desc[UR8][R32.64] ;  /* 0x0000000820207981 */ /* 0x000f28000c1e1b00 */
[C---:B------:R-:W-:Y:S01]  /*0800*/  IMAD.IADD R48, R28.reuse, 0x1, R49 ;  /* 0x000000011c307824 */ /* 0x040fe200078e0231 */
[----:B------:R-:W5:Y:S01]  /*0810*/  LDG.E.64 R52, desc[UR8][R52.64] ;  /* 0x0000000834347981 */ /* 0x000f62000c1e1b00 */
[----:B0-----:R-:W-:-:S03]  /*0820*/  IMAD.WIDE.U32 R30, R28, 0x8, R20 ;  /* 0x000000081c1e7825 */ /* 0x001fc600078e0014 */
[----:B------:R-:W5:Y:S01]  /*0830*/  LDG.E.64 R50, desc[UR8][R50.64] ;  /* 0x0000000832327981 */ /* 0x000f62000c1e1b00 */
[----:B------:R-:W-:-:S03]  /*0840*/  IMAD.WIDE.U32 R28, R48, 0x8, R20 ;  /* 0x00000008301c7825 */ /* 0x000fc600078e0014 */
[----:B------:R-:W5:Y:S04]  /*0850*/  LDG.E.64 R30, desc[UR8][R30.64] ;  /* 0x000000081e1e7981 */ /* 0x000f68000c1e1b00 */
[----:B------:R-:W5:Y:S01]  /*0860*/  LDG.E.64 R28, desc[UR8][R28.64] ;  /* 0x000000081c1c7981 */ /* 0x000f62000c1e1b00 */
[----:B------:R-:W-:-:S03]  /*0870*/  IADD3 R48, PT, PT, R48, R49, RZ ;  /* 0x0000003130307210 */ /* 0x000fc60007ffe0ff */
[----:B---3--:R0:W-:Y:S04]  /*0880*/  STS.64 [R12], R26 ;  /* 0x0000001a0c007388 */ /* 0x0081e80000000a00 */
[----:B--2---:R1:W-:Y:S01]  /*0890*/  STS.64 [R13], R24 ;  /* 0x000000180d007388 */ /* 0x0043e20000000a00 */
[----:B0-----:R-:W-:-:S03]  /*08a0*/  IADD3 R26, PT, PT, R48, R49, RZ ;  /* 0x00000031301a7210 */ /* 0x001fc60007ffe0ff */
[----:B------:R0:W-:Y:S02]  /*08b0*/  STS.64 [R14], R22 ;  /* 0x000000160e007388 */ /* 0x0001e40000000a00 */
[----:B-1----:R-:W-:-:S06]  /*08c0*/  IMAD.WIDE.U32 R24, R26, 0x8, R20 ;  /* 0x000000081a187825 */ /* 0x002fcc00078e0014 */
[----:B------:R-:W2:Y:S01]  /*08d0*/  LDG.E.64 R24, desc[UR8][R24.64] ;  /* 0x0000000818187981 */ /* 0x000ea2000c1e1b00 */
[----:B0-----:R-:W-:-:S06]  /*08e0*/  IMAD.WIDE.U32 R22, R48, 0x8, R20 ;  /* 0x0000000830167825 */ /* 0x001fcc00078e0014 */
[----:B------:R-:W3:Y:S01]  /*08f0*/  LDG.E.64 R22, desc[UR8][R22.64] ;  /* 0x0000000816167981 */ /* 0x000ee2000c1e1b00 */
[----:B------:R-:W-:-:S04]  /*0900*/  IMAD.IADD R48, R26, 0x1, R49 ;  /* 0x000000011a307824 */ /* 0x000fc800078e0231 */
[C---:B------:R-:W-:Y:S01]  /*0910*/  IMAD.WIDE.U32 R26, R48.reuse, 0x8, R20 ;  /* 0x00000008301a7825 */ /* 0x040fe200078e0014 */
[----:B------:R-:W-:-:S05]  /*0920*/  IADD3 R48, PT, PT, R48, R49, RZ ;  /* 0x0000003130307210 */ /* 0x000fca0007ffe0ff */
[----:B------:R-:W2:Y:S04]  /*0930*/  LDG.E.64 R26, desc[UR8][R26.64] ;  /* 0x000000081a1a7981 */ /* 0x000ea8000c1e1b00 */
[----:B----4-:R-:W-:Y:S04]  /*0940*/  STS.64 [R15], R32 ;  /* 0x000000200f007388 */ /* 0x010fe80000000a00 */
[----:B-----5:R0:W-:Y:S04]  /*0950*/  STS.64 [R16], R52 ;  /* 0x0000003410007388 */ /* 0x0201e80000000a00 */
[----:B------:R1:W-:Y:S04]  /*0960*/  STS.64 [R17], R50 ;  /* 0x0000003211007388 */ /* 0x0003e80000000a00 */
[----:B------:R-:W-:Y:S01]  /*0970*/  STS.64 [R18], R30 ;  /* 0x0000001e12007388 */ /* 0x000fe20000000a00 */
[----:B0-----:R-:W-:Y:S01]  /*0980*/  LEA R53, R46, R18, 0x3 ;  /* 0x000000122e357211 */ /* 0x001fe200078e18ff */
[----:B-1----:R-:W-:-:S04]  /*0990*/  IMAD.IADD R51, R48, 0x1, R49 ;  /* 0x0000000130337824 */ /* 0x002fc800078e0231 */
[----:B------:R0:W-:Y:S02]  /*09a0*/  STS.64 [R53], R28 ;  /* 0x0000001c35007388 */ /* 0x0001e40000000a00 */
[----:B0-----:R-:W-:-:S04]  /*09b0*/  IADD3 R28, PT, PT, R51, R49, RZ ;  /* 0x00000031331c7210 */ /* 0x001fc80007ffe0ff */
[----:B------:R-:W-:Y:S01]  /*09c0*/  IADD3 R52, PT, PT, R28, R49, RZ ;  /* 0x000000311c347210 */ /* 0x000fe20007ffe0ff */
[----:B------:R-:W-:-:S04]  /*09d0*/  IMAD.WIDE.U32 R32, R48, 0x8, R20 ;  /* 0x0000000830207825 */ /* 0x000fc800078e0014 */
[----:B------:R-:W-:Y:S02]  /*09e0*/  IMAD.IADD R50, R52, 0x1, R49 ;  /* 0x0000000134327824 */ /* 0x000fe400078e0231 */
[--C-:B------:R-:W-:Y:S01]  /*09f0*/  IMAD.WIDE.U32 R30, R51, 0x8, R20.reuse ;  /* 0x00000008331e7825 */ /* 0x100fe200078e0014 */
[----:B------:R-:W4:Y:S02]  /*0a00*/  LDG.E.64 R32, desc[UR8][R32.64] ;  /* 0x0000000820207981 */ /* 0x000f24000c1e1b00 */
[----:B------:R-:W-:Y:S01]  /*0a10*/  IADD3 R48, PT, PT, R50, R49, RZ ;  /* 0x0000003132307210 */ /* 0x000fe20007ffe0ff */
[--C-:B------:R-:W-:Y:S02]  /*0a20*/  IMAD.WIDE.U32 R28, R28, 0x8, R20.reuse ;  /* 0x000000081c1c7825 */ /* 0x100fe400078e0014 */
[----:B------:R-:W5:Y:S02]  /*0a30*/  LDG.E.64 R30, desc[UR8][R30.64] ;  /* 0x000000081e1e7981 */ /* 0x000f64000c1e1b00 */
[----:B------:R-:W-:-:S02]  /*0a40*/  IMAD.WIDE.U32 R52, R52, 0x8, R20 ;  /* 0x0000000834347825 */ /* 0x000fc400078e0014 */
[----:B------:R-:W5:Y:S02]  /*0a50*/  LDG.E.64 R28, desc[UR8][R28.64] ;  /* 0x000000081c1c7981 */ /* 0x000f64000c1e1b00 */
[----:B------:R-:W-:Y:S02]  /*0a60*/  IMAD.WIDE.U32 R50, R50, 0x8, R20 ;  /* 0x0000000832327825 */ /* 0x000fe400078e0014 */
[----:B------:R-:W5:Y:S04]  /*0a70*/  LDG.E.64 R52, desc[UR8][R52.64] ;  /* 0x0000000834347981 */ /* 0x000f68000c1e1b00 */
[----:B------:R-:W5:Y:S04]  /*0a80*/  LDG.E.64 R50, desc[UR8][R50.64] ;  /* 0x0000000832327981 */ /* 0x000f68000c1e1b00 */
[----:B---3--:R0:W-:Y:S04]  /*0a90*/  STS.64 [R19], R22 ;  /* 0x0000001613007388 */ /* 0x0081e80000000a00 */
[----:B--2---:R1:W-:Y:S01]  /*0aa0*/  STS.64 [R35], R24 ;  /* 0x0000001823007388 */ /* 0x0043e20000000a00 */
[----:B0-----:R-:W-:-:S05]  /*0ab0*/  IADD3 R22, PT, PT, R48, R49, RZ ;  /* 0x0000003130167210 */ /* 0x001fca0007ffe0ff */
[----:B-1----:R-:W-:Y:S02]  /*0ac0*/  IMAD.IADD R25, R22, 0x1, R49 ;  /* 0x0000000116197824 */ /* 0x002fe400078e0231 */
[----:B------:R-:W-:-:S04]  /*0ad0*/  IMAD.WIDE.U32 R48, R48, 0x8, R20 ;  /* 0x0000000830307825 */ /* 0x000fc800078e0014 */
[--C-:B------:R-:W-:Y:S02]  /*0ae0*/  IMAD.WIDE.U32 R22, R22, 0x8, R20.reuse ;  /* 0x0000000816167825 */ /* 0x100fe400078e0014 */
[----:B------:R-:W2:Y:S02]  /*0af0*/  LDG.E.64 R48, desc[UR8][R48.64] ;  /* 0x0000000830307981 */ /* 0x000ea4000c1e1b00 */
[----:B------:R-:W-:Y:S02]  /*0b00*/  IMAD.WIDE.U32 R20, R25, 0x8, R20 ;  /* 0x0000000819147825 */ /* 0x000fe400078e0014 */
[----:B------:R-:W3:Y:S04]  /*0b10*/  LDG.E.64 R22, desc[UR8][R22.64] ;  /* 0x0000000816167981 */ /* 0x000ee8000c1e1b00 */
[----:B------:R-:W3:Y:S01]  /*0b20*/  LDG.E.64 R20, desc[UR8][R20.64] ;  /* 0x0000000814147981 */ /* 0x000ee2000c1e1b00 */
[----:B------:R-:W-:-:S03]  /*0b30*/  ISETP.GT.U32.AND P0, PT, R47, 0x1f, PT ;  /* 0x0000001f2f00780c */ /* 0x000fc60003f04070 */
[----:B------:R0:W-:Y:S01]  /*0b40*/  STS.64 [R37], R26 ;  /* 0x0000001a25007388 */ /* 0x0001e20000000a00 */
[----:B------:R-:W-:Y:S01]  /*0b50*/  LEA R25, R46, R45, 0x3 ;  /* 0x0000002d2e197211 */ /* 0x000fe200078e18ff */
[----:B------:R-:W-:Y:S05]  /*0b60*/  WARPSYNC.ALL ;  /* 0x0000000000007948 */ /* 0x000fea0003800000 */
[----:B------:R-:W-:Y:S01]  /*0b70*/  BSSY.RECONVERGENT B0, `(.L_x_0) ;  /* 0x00000d1000007945 */ /* 0x000fe20003800200 */
[----:B----4-:R0:W-:Y:S04]  /*0b80*/  STS.64 [R39], R32 ;  /* 0x0000002027007388 */ /* 0x0101e80000000a00 */
[----:B-----5:R0:W-:Y:S04]  /*0b90*/  STS.64 [R34], R30 ;  /* 0x0000001e22007388 */ /* 0x0201e80000000a00 */
[----:B------:R0:W-:Y:S04]  /*0ba0*/  STS.64 [R36], R28 ;  /* 0x0000001c24007388 */ /* 0x0001e80000000a00 */
[----:B------:R0:W-:Y:S04]  /*0bb0*/  STS.64 [R38], R52 ;  /* 0x0000003426007388 */ /* 0x0001e80000000a00 */
[----:B------:R0:W-:Y:S04]  /*0bc0*/  STS.64 [R40], R50 ;  /* 0x0000003228007388 */ /* 0x0001e80000000a00 */
[----:B--2---:R0:W-:Y:S04]  /*0bd0*/  STS.64 [R41], R48 ;  /* 0x0000003029007388 */ /* 0x0041e80000000a00 */
[----:B---3--:R0:W-:Y:S04]  /*0be0*/  STS.64 [R45], R22 ;  /* 0x000000162d007388 */ /* 0x0081e80000000a00 */
[----:B------:R0:W-:Y:S01]  /*0bf0*/  STS.64 [R25], R20 ;  /* 0x0000001419007388 */ /* 0x0001e20000000a00 */
[----:B------:R-:W-:Y:S06]  /*0c00*/  BAR.SYNC.DEFER_BLOCKING 0x0 ;  /* 0x0000000000007b1d */ /* 0x000fec0000010000 */
[----:B------:R-:W-:Y:S05]  /*0c10*/  @P0 BRA `(.L_x_1) ;  /* 0x0000000c00180947 */ /* 0x000fea0003800000 */
.L_x_8:
[----:B-1----:R-:W1:Y:S01]  /*0c20*/  LDCU UR5, c[0x0][0x360] ;  /* 0x00006c00ff0577ac */ /* 0x002e620008000800 */
[----:B0-----:R-:W-:Y:S01]  /*0c30*/  MOV R28, R47 ;  /* 0x0000002f001c7202 */ /* 0x001fe20000000f00 */
[----:B------:R-:W-:Y:S01]  /*0c40*/  HFMA2 R21, -RZ, RZ, 0, 0 ;  /* 0x00000000ff157431 */ /* 0x000fe200000001ff */
[----:B--234-:R-:W-:Y:S01]  /*0c50*/  CS2R R22, SRZ ;  /* 0x0000000000167805 */ /* 0x01cfe2000001ff00 */
[----:B-1----:R-:W-:Y:S01]  /*0c60*/  VIADD R47, R47, UR5 ;  /* 0x000000052f2f7c36 */ /* 0x002fe20008000000 */
[----:B------:R-:W-:-:S04]  /*0c70*/  UISETP.GE.U32.AND UP0, UPT, UR5, 0x4, UPT ;  /* 0x000000040500788c */ /* 0x000fc8000bf06070 */
[----:B------:R-:W-:-:S05]  /*0c80*/  LEA R29, R47, R44, 0x3 ;  /* 0x0000002c2f1d7211 */ /* 0x000fca00078e18ff */
[----:B------:R0:W-:Y:S01]  /*0c90*/  STS.64 [R29], RZ ;  /* 0x000000ff1d007388 */ /* 0x0001e20000000a00 */
[----:B------:R-:W-:Y:S05]  /*0ca0*/  BRA.U !UP0, `(.L_x_2) ;  /* 0x0000000908647547 */ /* 0x000fea000b800000 */
[----:B------:R-:W1:Y:S01]  /*0cb0*/  S2UR UR7, SR_CgaCtaId ;  /* 0x00000000000779c3 */ /* 0x000e620000008800 */
[----:B------:R-:W-:Y:S01]  /*0cc0*/  UMOV UR6, 0x400 ;  /* 0x0000040000067882 */ /* 0x000fe20000000000 */
[----:B------:R-:W-:Y:S01]  /*0cd0*/  CS2R R22, SRZ ;  /* 0x0000000000167805 */ /* 0x000fe2000001ff00 */
[----:B-1----:R-:W-:Y:S02]  /*0ce0*/  ULEA UR7, UR7, UR6, 0x18 ;  /* 0x0000000607077291 */ /* 0x002fe4000f8ec0ff */
[----:B------:R-:W-:Y:S02]  /*0cf0*/  ULOP3.LUT UR6, UR5, 0xfffffffc, URZ, 0xc0, !UPT ;  /* 0xfffffffc05067892 */ /* 0x000fe4000f8ec0ff */
[----:B------:R-:W-:Y:S02]  /*0d00*/  ULEA UR5, UR5, UR7, 0x8 ;  /* 0x0000000705057291 */ /* 0x000fe4000f8e40ff */
[----:B------:R-:W-:Y:S01]  /*0d10*/  UIADD3 UR6, UPT, UPT, -UR6, URZ, URZ ;  /* 0x000000ff06067290 */ /* 0x000fe2000fffe1ff */
[----:B------:R-:W-:Y:S01]  /*0d20*/  LEA R30, R28, UR7, 0x8 ;  /* 0x000000071c1e7c11 */ /* 0x000fe2000f8e40ff */
[----:B------:R-:W-:-:S02]  /*0d30*/  UIADD3 UR5, UPT, UPT, UR5, 0x10, URZ ;  /* 0x0000001005057890 */ /* 0x000fc4000fffe0ff */
[----:B------:R-:W-:Y:S01]  /*0d40*/  UISETP.GE.AND UP0, UPT, UR6, URZ, UPT ;  /* 0x000000ff0600728c */ /* 0x000fe2000bf06270 */
[----:B------:R-:W-:Y:S01]  /*0d50*/  IADD3 R30, PT, PT, R30, 0x10, RZ ;  /* 0x000000101e1e7810 */ /* 0x000fe20007ffe0ff */
[----:B------:R-:W-:Y:S02]  /*0d60*/  IMAD.U32 R31, RZ, RZ, UR6 ;  /* 0x00000006ff1f7e24 */ /* 0x000fe4000f8e00ff */
[----:B------:R-:W-:-:S05]  /*0d70*/  MOV R32, UR5 ;  /* 0x0000000500207c02 */ /* 0x000fca0008000f00 */
[----:B------:R-:W-:Y:S05]  /*0d80*/  BRA.U UP0, `(.L_x_3) ;  /* 0x0000000500d47547 */ /* 0x000fea000b800000 */
[----:B------:R-:W-:Y:S01]  /*0d90*/  IMAD.MOV R20, RZ, RZ, -R31 ;  /* 0x000000ffff147224 */ /* 0x000fe200078e0a1f */
[----:B------:R-:W-:-:S04]  /*0da0*/  PLOP3.LUT P0, PT, PT, PT, PT, 0x80, 0x8 ;  /* 0x000000000008781c */ /* 0x000fc80003f0f070 */
[----:B------:R-:W-:-:S13]  /*0db0*/  ISETP.GT.AND P1, PT, R20, 0xc, PT ;  /* 0x0000000c1400780c */ /* 0x000fda0003f24270 */
[----:B------:R-:W-:Y:S05]  /*0dc0*/  @!P1 BRA `(.L_x_4) ;  /* 0x00000004001c9947 */ /* 0x000fea0003800000 */
[----:B------:R-:W-:-:S13]  /*0dd0*/  PLOP3.LUT P0, PT, PT, PT, PT, 0x8, 0x80 ;  /* 0x000000000080781c */ /* 0x000fda0003f0e170 */
.L_x_5:
[----:B------:R-:W-:Y:S01]  /*0de0*/  LDS.64 R20, [R30+-0x10] ;  /* 0xfffff0001e147984 */ /* 0x000fe20000000a00 */
[----:B------:R-:W-:-:S03]  /*0df0*/  IADD3 R31, PT, PT, R31, 0x10, RZ ;  /* 0x000000101f1f7810 */ /* 0x000fc60007ffe0ff */
[----:B-1----:R-:W1:Y:S01]  /*0e00*/  LDS.64 R48, [R32+-0x10] ;  /* 0xfffff00020307984 */ /* 0x002e620000000a00 */
[----:B------:R-:W-:Y:S01]  /*0e10*/  ISETP.GE.AND P1, PT, R31, -0xc, PT ;  /* 0xfffffff41f00780c */ /* 0x000fe20003f26270 */
[----:B-1----:R-:W-:-:S07]  /*0e20*/  DFMA R48, R20, R48, R22 ;  /* 0x000000301430722b */ /* 0x002fce0000000016 */
[----:B------:R-:W-:Y:S04]  /*0e30*/  STS.64 [R29], R48 ;  /* 0x000000301d007388 */ /* 0x000fe80000000a00 */
[----:B------:R-:W-:Y:S04]  /*0e40*/  LDS.64 R20, [R30+-0x8] ;  /* 0xfffff8001e147984 */ /* 0x000fe80000000a00 */
[----:B------:R-:W1:Y:S02]  /*0e50*/  LDS.64 R26, [R32+-0x8] ;  /* 0xfffff800201a7984 */ /* 0x000e640000000a00 */
[----:B-1----:R-:W-:-:S07]  /*0e60*/  DFMA R26, R20, R26, R48 ;  /* 0x0000001a141a722b */ /* 0x002fce0000000030 */
[----:B------:R-:W-:Y:S04]  /*0e70*/  STS.64 [R29], R26 ;  /* 0x0000001a1d007388 */ /* 0x000fe80000000a00 */
[----:B------:R-:W-:Y:S04]  /*0e80*/  LDS.64 R20, [R30] ;  /* 0x000000001e147984 */ /* 0x000fe80000000a00 */
[----:B------:R-:W1:Y:S02]  /*0e90*/  LDS.64 R24, [R32] ;  /* 0x0000000020187984 */ /* 0x000e640000000a00 */
[----:B-1----:R-:W-:-:S07]  /*0ea0*/  DFMA R24, R20, R24, R26 ;  /* 0x000000181418722b */ /* 0x002fce000000001a */
[----:B------:R-:W-:Y:S04]  /*0eb0*/  STS.64 [R29], R24 ;  /* 0x000000181d007388 */ /* 0x000fe80000000a00 */
[----:B------:R-:W-:Y:S04]  /*0ec0*/  LDS.64 R20, [R30+0x8] ;  /* 0x000008001e147984 */ /* 0x000fe80000000a00 */
[----:B------:R-:W1:Y:S02]  /*0ed0*/  LDS.64 R22, [R32+0x8] ;  /* 0x0000080020167984 */ /* 0x000e640000000a00 */
        /* <DEDUP_REMOVED lines=46> */
[----:B------:R1:W-:Y:S04]  /*11c0*/  LDS.64 R22, [R30+0x68] ;  /* 0x000068001e167984 */ /* 0x0003e80000000a00 */
[----:B------:R2:W3:Y:S01]  /*11d0*/  LDS.64 R20, [R32+0x68] ;  /* 0x0000680020147984 */ /* 0x0004e20000000a00 */
[----:B-1----:R-:W-:Y:S01]  /*11e0*/  IADD3 R30, PT, PT, R30, 0x80, RZ ;  /* 0x000000801e1e7810 */ /* 0x002fe20007ffe0ff */
[----:B--2---:R-:W-:Y:S01]  /*11f0*/  VIADD R32, R32, 0x80 ;  /* 0x0000008020207836 */ /* 0x004fe20000000000 */
[----:B---3--:R-:W-:-:S07]  /*1200*/  DFMA R22, R22, R20, R24 ;  /* 0x000000141616722b */ /* 0x008fce0000000018 */
[----:B------:R1:W-:Y:S01]  /*1210*/  STS.64 [R29], R22 ;  /* 0x000000161d007388 */ /* 0x0003e20000000a00 */
[----:B------:R-:W-:Y:S05]  /*1220*/  @!P1 BRA `(.L_x_5) ;  /* 0xfffffff800ec9947 */ /* 0x000fea000383ffff */
[----:B------:R-:W-:-:S07]  /*1230*/  MOV R21, R43 ;  /* 0x0000002b00157202 */ /* 0x000fce0000000f00 */
.L_x_4:
[----:B------:R-:W-:-:S04]  /*1240*/  IADD3 R20, PT, PT, -R31, RZ, RZ ;  /* 0x000000ff1f147210 */ /* 0x000fc80007ffe1ff */
[----:B------:R-:W-:-:S13]  /*1250*/  ISETP.GT.AND P1, PT, R20, 0x4, PT ;  /* 0x000000041400780c */ /* 0x000fda0003f24270 */
[----:B------:R-:W-:Y:S05]  /*1260*/  @!P1 BRA `(.L_x_6) ;  /* 0x0000000000949947 */ /* 0x000fea0003800000 */
[----:B------:R-:W-:Y:S01]  /*1270*/  LDS.64 R20, [R30+-0x10] ;  /* 0xfffff0001e147984 */ /* 0x000fe20000000a00 */
[----:B------:R-:W-:Y:S01]  /*1280*/  PLOP3.LUT P0, PT, PT, PT, PT, 0x8, 0x80 ;  /* 0x000000000080781c */ /* 0x000fe20003f0e170 */
[----:B------:R-:W-:Y:S02]  /*1290*/  VIADD R31, R31, 0x8 ;  /* 0x000000081f1f7836 */ /* 0x000fe40000000000 */
[----:B------:R-:W2:Y:S02]  /*12a0*/  LDS.64 R48, [R32+-0x10] ;  /* 0xfffff00020307984 */ /* 0x000ea40000000a00 */
[----:B--2---:R-:W-:-:S07]  /*12b0*/  DFMA R48, R20, R48, R22 ;  /* 0x000000301430722b */ /* 0x004fce0000000016 */
[----:B------:R-:W-:Y:S04]  /*12c0*/  STS.64 [R29], R48 ;  /* 0x000000301d007388 */ /* 0x000fe80000000a00 */
[----:B------:R-:W-:Y:S04]  /*12d0*/  LDS.64 R20, [R30+-0x8] ;  /* 0xfffff8001e147984 */ /* 0x000fe80000000a00 */
[----:B------:R-:W2:Y:S02]  /*12e0*/  LDS.64 R26, [R32+-0x8] ;  /* 0xfffff800201a7984 */ /* 0x000ea40000000a00 */
[----:B--2---:R-:W-:-:S07]  /*12f0*/  DFMA R26, R20, R26, R48 ;  /* 0x0000001a141a722b */ /* 0x004fce0000000030 */
[----:B------:R-:W-:Y:S04]  /*1300*/  STS.64 [R29], R26 ;  /* 0x0000001a1d007388 */ /* 0x000fe80000000a00 */
[----:B------:R-:W-:Y:S04]  /*1310*/  LDS.64 R20, [R30] ;  /* 0x000000001e147984 */ /* 0x000fe80000000a00 */
[----:B------:R-:W2:Y:S02]  /*1320*/  LDS.64 R24, [R32] ;  /* 0x0000000020187984 */ /* 0x000ea40000000a00 */
[----:B--2---:R-:W-:-:S07]  /*1330*/  DFMA R24, R20, R24, R26 ;  /* 0x000000181418722b */ /* 0x004fce000000001a */
[----:B------:R-:W-:Y:S04]  /*1340*/  STS.64 [R29], R24 ;  /* 0x000000181d007388 */ /* 0x000fe80000000a00 */
[----:B------:R-:W-:Y:S04]  /*1350*/  LDS.64 R20, [R30+0x8] ;  /* 0x000008001e147984 */ /* 0x000fe80000000a00 */
[----:B-1----:R-:W1:Y:S02]  /*1360*/  LDS.64 R22, [R32+0x8] ;  /* 0x0000080020167984 */ /* 0x002e640000000a00 */
        /* <DEDUP_REMOVED lines=18> */
[----:B---3--:R-:W-:Y:S01]  /*1490*/  DFMA R22, R22, R20, R24 ;  /* 0x000000141616722b */ /* 0x008fe20000000018 */
[----:B------:R-:W-:-:S06]  /*14a0*/  MOV R21, R43 ;  /* 0x0000002b00157202 */ /* 0x000fcc0000000f00 */
[----:B------:R2:W-:Y:S04]  /*14b0*/  STS.64 [R29], R22 ;  /* 0x000000161d007388 */ /* 0x0005e80000000a00 */
.L_x_6:
[----:B------:R-:W-:-:S13]  /*14c0*/  ISETP.NE.OR P0, PT, R31, RZ, P0 ;  /* 0x000000ff1f00720c */ /* 0x000fda0000705670 */
[----:B------:R-:W-:Y:S05]  /*14d0*/  @!P0 BRA `(.L_x_2) ;  /* 0x0000000000588947 */ /* 0x000fea0003800000 */
.L_x_3:
[----:B------:R-:W-:Y:S01]  /*14e0*/  LDS.64 R20, [R30+-0x10] ;  /* 0xfffff0001e147984 */ /* 0x000fe20000000a00 */
[----:B------:R-:W-:-:S03]  /*14f0*/  IADD3 R31, PT, PT, R31, 0x4, RZ ;  /* 0x000000041f1f7810 */ /* 0x000fc60007ffe0ff */
[----:B---3--:R-:W3:Y:S01]  /*1500*/  LDS.64 R48, [R32+-0x10] ;  /* 0xfffff00020307984 */ /* 0x008ee20000000a00 */
[----:B------:R-:W-:Y:S01]  /*1510*/  ISETP.NE.AND P0, PT, R31, RZ, PT ;  /* 0x000000ff1f00720c */ /* 0x000fe20003f05270 */
[----:B---3--:R-:W-:-:S07]  /*1520*/  DFMA R48, R20, R48, R22 ;  /* 0x000000301430722b */ /* 0x008fce0000000016 */
[----:B------:R-:W-:Y:S04]  /*1530*/  STS.64 [R29], R48 ;  /* 0x000000301d007388 */ /* 0x000fe80000000a00 */
[----:B------:R-:W-:Y:S04]  /*1540*/  LDS.64 R20, [R30+-0x8] ;  /* 0xfffff8001e147984 */ /* 0x000fe80000000a00 */
[----:B------:R-:W3:Y:S02]  /*1550*/  LDS.64 R26, [R32+-0x8] ;  /* 0xfffff800201a7984 */ /* 0x000ee40000000a00 */
[----:B---3--:R-:W-:-:S07]  /*1560*/  DFMA R26, R20, R26, R48 ;  /* 0x0000001a141a722b */ /* 0x008fce0000000030 */
[----:B------:R-:W-:Y:S04]  /*1570*/  STS.64 [R29], R26 ;  /* 0x0000001a1d007388 */ /* 0x000fe80000000a00 */
[----:B------:R-:W-:Y:S04]  /*1580*/  LDS.64 R20, [R30] ;  /* 0x000000001e147984 */ /* 0x000fe80000000a00 */
[----:B------:R-:W3:Y:S02]  /*1590*/  LDS.64 R24, [R32] ;  /* 0x0000000020187984 */ /* 0x000ee40000000a00 */
[----:B---3--:R-:W-:-:S07]  /*15a0*/  DFMA R24, R20, R24, R26 ;  /* 0x000000181418722b */ /* 0x008fce000000001a */
[----:B------:R-:W-:Y:S04]  /*15b0*/  STS.64 [R29], R24 ;  /* 0x000000181d007388 */ /* 0x000fe80000000a00 */
[----:B------:R3:W-:Y:S04]  /*15c0*/  LDS.64 R20, [R30+0x8] ;  /* 0x000008001e147984 */ /* 0x0007e80000000a00 */
[----:B-12---:R1:W2:Y:S01]  /*15d0*/  LDS.64 R22, [R32+0x8] ;  /* 0x0000080020167984 */ /* 0x0062a20000000a00 */
[----:B---3--:R-:W-:Y:S01]  /*15e0*/  IADD3 R30, PT, PT, R30, 0x20, RZ ;  /* 0x000000201e1e7810 */ /* 0x008fe20007ffe0ff */
[----:B-1----:R-:W-:Y:S01]  /*15f0*/  VIADD R32, R32, 0x20 ;  /* 0x0000002020207836 */ /* 0x002fe20000000000 */
[----:B--2---:R-:W-:-:S07]  /*1600*/  DFMA R22, R20, R22, R24 ;  /* 0x000000161416722b */ /* 0x004fce0000000018 */
[----:B------:R3:W-:Y:S01]  /*1610*/  STS.64 [R29], R22 ;  /* 0x000000161d007388 */ /* 0x0007e20000000a00 */
[----:B------:R-:W-:Y:S05]  /*1620*/  @P0 BRA `(.L_x_3) ;  /* 0xfffffffc00ac0947 */ /* 0x000fea000383ffff */
[----:B------:R-:W-:-:S07]  /*1630*/  MOV R21, R43 ;  /* 0x0000002b00157202 */ /* 0x000fce0000000f00 */
.L_x_2:
[----:B------:R-:W4:Y:S02]  /*1640*/  LDCU UR5, c[0x0][0x360] ;  /* 0x00006c00ff0577ac */ /* 0x000f240008000800 */
[----:B----4-:R-:W-:-:S09]  /*1650*/  ULOP3.LUT UP0, URZ, UR5, 0x3, URZ, 0xc0, !UPT ;  /* 0x0000000305ff7892 */ /* 0x010fd2000f80c0ff */
[----:B------:R-:W-:Y:S05]  /*1660*/  BRA.U !UP0, `(.L_x_7) ;  /* 0x0000000108647547 */ /* 0x000fea000b800000 */
[----:B------:R-:W4:Y:S01]  /*1670*/  S2UR UR6, SR_CgaCtaId ;  /* 0x00000000000679c3 */ /* 0x000f220000008800 */
[----:B------:R-:W-:Y:S01]  /*1680*/  UMOV UR5, 0x400 ;  /* 0x0000040000057882 */ /* 0x000fe20000000000 */
[----:B------:R-:W-:Y:S01]  /*1690*/  LEA R20, R28, R21, 0x5 ;  /* 0x000000151c147211 */ /* 0x000fe200078e28ff */
[----:B------:R-:W-:Y:S01]  /*16a0*/  IMAD R30, R21, 0x8, R44 ;  /* 0x00000008151e7824 */ /* 0x000fe200078e022c */
[----:B----4-:R-:W-:-:S06]  /*16b0*/  ULEA UR5, UR6, UR5, 0x18 ;  /* 0x0000000506057291 */ /* 0x010fcc000f8ec0ff */
[----:B------:R-:W-:Y:S02]  /*16c0*/  LEA R27, R20, UR5, 0x3 ;  /* 0x00000005141b7c11 */ /* 0x000fe4000f8e18ff */
[----:B------:R-:W-:Y:S03]  /*16d0*/  LDS.64 R20, [R30] ;  /* 0x000000001e147984 */ /* 0x000fe60000000a00 */
[----:B------:R-:W4:Y:S01]  /*16e0*/  LDCU UR5, c[0x0][0x360] ;  /* 0x00006c00ff0577ac */ /* 0x000f220008000800 */
[----:B------:R-:W1:Y:S01]  /*16f0*/  LDS.64 R24, [R27] ;  /* 0x000000001b187984 */ /* 0x000e620000000a00 */
[----:B----4-:R-:W-:-:S04]  /*1700*/  ULOP3.LUT UR5, UR5, 0x3, URZ, 0xc0, !UPT ;  /* 0x0000000305057892 */ /* 0x010fc8000f8ec0ff */
[----:B------:R-:W-:Y:S01]  /*1710*/  UISETP.NE.AND UP0, UPT, UR5, 0x1, UPT ;  /* 0x000000010500788c */ /* 0x000fe2000bf05270 */
[----:B-123--:R-:W-:-:S07]  /*1720*/  DFMA R22, R24, R20, R22 ;  /* 0x000000141816722b */ /* 0x00efce0000000016 */
[----:B------:R4:W-:Y:S01]  /*1730*/  STS.64 [R29], R22 ;  /* 0x000000161d007388 */ /* 0x0009e20000000a00 */
[----:B------:R-:W-:Y:S05]  /*1740*/  BRA.U !UP0, `(.L_x_7) ;  /* 0x00000001082c7547 */ /* 0x000fea000b800000 */
[----:B------:R-:W-:Y:S01]  /*1750*/  LDS.64 R24, [R27+0x8] ;  /* 0x000008001b187984 */ /* 0x000fe20000000a00 */
[----:B------:R-:W1:Y:S03]  /*1760*/  LDC R26, c[0x0][0x360] ;  /* 0x0000d800ff1a7b82 */ /* 0x000e660000000800 */
[----:B------:R-:W4:Y:S01]  /*1770*/  LDS.64 R20, [R30+0x8] ;  /* 0x000008001e147984 */ /* 0x000f220000000a00 */
[----:B-1----:R-:W-:-:S04]  /*1780*/  LOP3.LUT R26, R26, 0x3, RZ, 0xc0, !PT ;  /* 0x000000031a1a7812 */ /* 0x002fc800078ec0ff */
[----:B------:R-:W-:Y:S01]  /*1790*/  ISETP.NE.AND P0, PT, R26, 0x2, PT ;  /* 0x000000021a00780c */ /* 0x000fe20003f05270 */
[----:B----4-:R-:W-:-:S07]  /*17a0*/  DFMA R22, R24, R20, R22 ;  /* 0x000000141816722b */ /* 0x010fce0000000016 */
[----:B------:R-:W-:Y:S05]  /*17b0*/  STS.64 [R29], R22 ;  /* 0x000000161d007388 */ /* 0x000fea0000000a00 */
[----:B------:R-:W-:Y:S04]  /*17c0*/  @P0 LDS.64 R24, [R27+0x10] ;  /* 0x000010001b180984 */ /* 0x000fe80000000a00 */
[----:B------:R-:W1:Y:S02]  /*17d0*/  @P0 LDS.64 R20, [R30+0x10] ;  /* 0x000010001e140984 */ /* 0x000e640000000a00 */
[----:B-1----:R-:W-:-:S07]  /*17e0*/  @P0 DFMA R22, R24, R20, R22 ;  /* 0x000000141816022b */ /* 0x002fce0000000016 */
[----:B------:R1:W-:Y:S04]  /*17f0*/  @P0 STS.64 [R29], R22 ;  /* 0x000000161d000388 */ /* 0x0003e80000000a00 */
.L_x_7:
[----:B------:R-:W5:Y:S01]  /*1800*/  LDC.64 R20, c[0x0][0x390] ;  /* 0x0000e400ff147b82 */ /* 0x000f620000000a00 */
[----:B------:R-:W-:-:S05]  /*1810*/  IADD3 R25, PT, PT, R28, UR4, RZ ;  /* 0x000000041c197c10 */ /* 0x000fca000fffe0ff */
[----:B-----5:R-:W-:-:S05]  /*1820*/  IMAD.WIDE.U32 R24, R25, 0x8, R20 ;  /* 0x0000000819187825 */ /* 0x020fca00078e0014 */
[----:B------:R-:W5:Y:S01]  /*1830*/  LDG.E.64 R20, desc[UR8][R24.64] ;  /* 0x0000000818147981 */ /* 0x000f62000c1e1b00 */
[----:B------:R-:W-:Y:S01]  /*1840*/  ISETP.GE.U32.AND P0, PT, R47, 0x20, PT ;  /* 0x000000202f00780c */ /* 0x000fe20003f06070 */
[----:B-----5:R-:W-:-:S07]  /*1850*/  DADD R20, R20, R22 ;  /* 0x0000000014147229 */ /* 0x020fce0000000016 */
[----:B------:R0:W-:Y:S05]  /*1860*/  STG.E.64 desc[UR8][R24.64], R20 ;  /* 0x0000001418007986 */ /* 0x0001ea000c101b08 */
[----:B------:R-:W-:Y:S05]  /*1870*/  @!P0 BRA `(.L_x_8) ;  /* 0xfffffff000e88947 */ /* 0x000fea000383ffff */
.L_x_1:
[----:B------:R-:W-:Y:S05]  /*1880*/  BSYNC.RECONVERGENT B0 ;  /* 0x0000000000007941 */ /* 0x000fea0003800200 */
.L_x_0:
[----:B------:R-:W5:Y:S01]  /*1890*/  LDCU UR5, c[0x0][0x360] ;  /* 0x00006c00ff0577ac */ /* 0x000f620008000800 */
[----:B------:R-:W1:Y:S01]  /*18a0*/  LDCU UR6, c[0x0][0x398] ;  /* 0x00007300ff0677ac */ /* 0x000e620008000800 */
[----:B-----5:R-:W-:-:S04]  /*18b0*/  IADD3 R42, PT, PT, R42, UR5, RZ ;  /* 0x000000052a2a7c10 */ /* 0x020fc8000fffe0ff */
[----:B-1----:R-:W-:-:S13]  /*18c0*/  ISETP.GE.AND P0, PT, R42, UR6, PT ;  /* 0x000000062a007c0c */ /* 0x002fda000bf06270 */
[----:B------:R-:W-:Y:S05]  /*18d0*/  @!P0 BRA `(.L_x_9) ;  /* 0xffffffe8007c8947 */ /* 0x000fea000383ffff */
[----:B------:R-:W-:Y:S05]  /*18e0*/  EXIT ;  /* 0x000000000000794d */ /* 0x000fea0003800000 */
.L_x_10:
[----:B------:R-:W-:-:S00]  /*18f0*/  BRA `(.L_x_10) ;  /* 0xfffffffc00fc7947 */ /* 0x000fc0000383ffff */
[----:B------:R-:W-:-:S00]  /*1900*/  NOP ;  /* 0x0000000000007918 */ /* 0x000fc00000000000 */
[----:B------:R-:W-:-:S00]  /*1910*/  NOP ;  /* 0x0000000000007918 */ /* 0x000fc00000000000 */
[----:B------:R-:W-:-:S00]  /*1920*/  NOP ;  /* 0x0000000000007918 */ /* 0x000fc00000000000 */
[----:B------:R-:W-:-:S00]  /*1930*/  NOP ;  /* 0x0000000000007918 */ /* 0x000fc00000000000 */
[----:B------:R-:W-:-:S00]  /*1940*/  NOP ;  /* 0x0000000000007918 */ /* 0x000fc00000000000 */
[----:B------:R-:W-:-:S00]  /*1950*/  NOP ;  /* 0x0000000000007918 */ /* 0x000fc00000000000 */
[----:B------:R-:W-:-:S00]  /*1960*/  NOP ;  /* 0x0000000000007918 */ /* 0x000fc00000000000 */
[----:B------:R-:W-:-:S00]  /*1970*/  NOP ;  /* 0x0000000000007918 */ /* 0x000fc00000000000 */
.L_x_20:


//--------------------- .text._Z13matvec_cudav1PdS_S_i --------------------------
	.section	.text._Z13matvec_cudav1PdS_S_i,"ax",@progbits
	.align	128
        .global         _Z13matvec_cudav1PdS_S_i
        .type           _Z13matvec_cudav1PdS_S_i,@function
        .size           _Z13matvec_cudav1PdS_S_i,(.L_x_21 - _Z13matvec_cudav1PdS_S_i)
        .other          _Z13matvec_cudav1PdS_S_i,@"STO_CUDA_ENTRY STV_DEFAULT"
_Z13matvec_cudav1PdS_S_i:
.text._Z13matvec_cudav1PdS_S_i:
[----:B------:R-:W-:Y:S01]  /*0000*/  LDC R1, c[0x0][0x37c] ;  /* 0x0000df00ff017b82 */ /* 0x000fe20000000800 */
[----:B------:R-:W0:Y:S07]  /*0010*/  S2R R0, SR_TID.X ;  /* 0x0000000000007919 */ /* 0x000e2e0000002100 */
[----:B------:R-:W0:Y:S01]  /*0020*/  S2UR UR5, SR_CTAID.X ;  /* 0x00000000000579c3 */ /* 0x000e220000002500 */
[----:B------:R-:W1:Y:S07]  /*0030*/  LDCU UR4, c[0x0][0x398] ;  /* 0x00007300ff0477ac */ /* 0x000e6e0008000800 */
[----:B------:R-:W0:Y:S02]  /*0040*/  LDC R7, c[0x0][0x360] ;  /* 0x0000d800ff077b82 */ /* 0x000e240000000800 */
[----:B0-----:R-:W-:-:S05]  /*0050*/  IMAD R0, R7, UR5, R0 ;  /* 0x0000000507007c24 */ /* 0x001fca000f8e0200 */
[----:B-1----:R-:W-:-:S13]  /*0060*/  ISETP.GE.AND P0, PT, R0, UR4, PT ;  /* 0x0000000400007c0c */ /* 0x002fda000bf06270 */
[----:B------:R-:W-:Y:S05]  /*0070*/  @P0 EXIT ;  /* 0x000000000000094d */ /* 0x000fea0003800000 */
[----:B------:R-:W0:Y:S01]  /*0080*/  LDCU UR5, c[0x0][0x370] ;  /* 0x00006e00ff0577ac */ /* 0x000e220008000800 */
[----:B------:R-:W-:Y:S01]  /*0090*/  UISETP.GT.AND UP0, UPT, UR4, URZ, UPT ;  /* 0x000000ff0400728c */ /* 0x000fe2000bf04270 */
[----:B------:R-:W1:Y:S01]  /*00a0*/  LDCU.64 UR12, c[0x0][0x358] ;  /* 0x00006b00ff0c77ac */ /* 0x000e620008000a00 */
[----:B0-----:R-:W-:-:S07]  /*00b0*/  IMAD R7, R7, UR5, RZ ;  /* 0x0000000507077c24 */ /* 0x001fce000f8e02ff */
[----:B------:R-:W-:Y:S05]  /*00c0*/  BRA.U UP0, `(.L_x_11) ;  /* 0x00000001001c7547 */ /* 0x000fea000b800000 */
[----:B------:R-:W0:Y:S02]  /*00d0*/  LDC.64 R4, c[0x0][0x390] ;  /* 0x0000e400ff047b82 */ /* 0x000e240000000a00 */
.L_x_12:
[----:B0-----:R-:W-:Y:S01]  /*00e0*/  IMAD.WIDE R2, R0, 0x8, R4 ;  /* 0x0000000800027825 */ /* 0x001fe200078e0204 */
[----:B------:R-:W-:-:S04]  /*00f0*/  IADD3 R0, PT, PT, R7, R0, RZ ;  /* 0x0000000007007210 */ /* 0x000fc80007ffe0ff */
[----:B-1----:R2:W-:Y:S01]  /*0100*/  STG.E.64 desc[UR12][R2.64], RZ ;  /* 0x000000ff02007986 */ /* 0x0025e2000c101b0c */
[----:B------:R-:W-:-:S13]  /*0110*/  ISETP.GE.AND P0, PT, R0, UR4, PT ;  /* 0x0000000400007c0c */ /* 0x000fda000bf06270 */
[----:B--2---:R-:W-:Y:S05]  /*0120*/  @!P0 BRA `(.L_x_12) ;  /* 0xfffffffc00ec8947 */ /* 0x004fea000383ffff */
[----:B------:R-:W-:Y:S05]  /*0130*/  EXIT ;  /* 0x000000000000794d */ /* 0x000fea0003800000 */
.L_x_11:
[----:B------:R-:W-:Y:S02]  /*0140*/  ULOP3.LUT UR10, UR4, 0x7ffffff0, URZ, 0xc0, !UPT ;  /* 0x7ffffff0040a7892 */ /* 0x000fe4000f8ec0ff */
[----:B------:R-:W-:Y:S02]  /*0150*/  ULOP3.LUT UR8, UR4, 0xf, URZ, 0xc0, !UPT ;  /* 0x0000000f04087892 */ /* 0x000fe4000f8ec0ff */
[----:B------:R-:W-:Y:S02]  /*0160*/  ULOP3.LUT UR9, UR4, 0x7, URZ, 0xc0, !UPT ;  /* 0x0000000704097892 */ /* 0x000fe4000f8ec0ff */
[----:B------:R-:W-:Y:S02]  /*0170*/  ULOP3.LUT UR4, UR4, 0x3, URZ, 0xc0, !UPT ;  /* 0x0000000304047892 */ /* 0x000fe4000f8ec0ff */
[----:B------:R-:W-:-:S12]  /*0180*/  UIADD3 UR11, UPT, UPT, -UR10, URZ, URZ ;  /* 0x000000ff0a0b7290 */ /* 0x000fd8000fffe1ff */
.L_x_18:
[----:B01234-:R-:W0:Y:S01]  /*0190*/  LDC.64 R2, c[0x0][0x390] ;  /* 0x0000e400ff027b82 */ /* 0x01fe220000000a00 */
[----:B------:R-:W2:Y:S01]  /*01a0*/  LDCU UR5, c[0x0][0x398] ;  /* 0x00007300ff0577ac */ /* 0x000ea20008000800 */
[----:B------:R-:W-:Y:S01]  /*01b0*/  IMAD.MOV.U32 R9, RZ, RZ, RZ ;  /* 0x000000ffff097224 */ /* 0x000fe200078e00ff */
[----:B------:R-:W-:Y:S01]  /*01c0*/  CS2R R4, SRZ ;  /* 0x0000000000047805 */ /* 0x000fe2000001ff00 */
[----:B--2---:R-:W-:Y:S02]  /*01d0*/  UISETP.GE.U32.AND UP0, UPT, UR5, 0x10, UPT ;  /* 0x000000100500788c */ /* 0x004fe4000bf06070 */
[C---:B------:R-:W-:Y:S02]  /*01e0*/  IMAD R6, R0.reuse, UR5, RZ ;  /* 0x0000000500067c24 */ /* 0x040fe4000f8e02ff */
[----:B0-----:R-:W-:Y:S01]  /*01f0*/  IMAD.WIDE R2, R0, 0x8, R2 ;  /* 0x0000000800027825 */ /* 0x001fe200078e0202 */
[----:B------:R-:W-:-:S04]  /*0200*/  IADD3 R0, PT, PT, R7, R0, RZ ;  /* 0x0000000007007210 */ /* 0x000fc80007ffe0ff */
[----:B-1----:R0:W-:Y:S01]  /*0210*/  STG.E.64 desc[UR12][R2.64], RZ ;  /* 0x000000ff02007986 */ /* 0x0021e2000c101b0c */
[----:B------:R-:W-:Y:S01]  /*0220*/  ISETP.GE.AND P2, PT, R0, UR5, PT ;  /* 0x0000000500007c0c */ /* 0x000fe2000bf46270 */
[----:B------:R-:W-:-:S12]  /*0230*/  BRA.U !UP0, `(.L_x_13) ;  /* 0x00000005084c7547 */ /* 0x000fd8000b800000 */
[----:B------:R-:W1:Y:S01]  /*0240*/  LDCU.64 UR6, c[0x0][0x388] ;  /* 0x00007100ff0677ac */ /* 0x000e620008000a00 */
[----:B------:R-:W-:Y:S01]  /*0250*/  MOV R13, R6 ;  /* 0x00000006000d7202 */ /* 0x000fe20000000f00 */
[----:B------:R-:W-:Y:S01]  /*0260*/  IMAD.U32 R12, RZ, RZ, UR11 ;  /* 0x0000000bff0c7e24 */ /* 0x000fe2000f8e00ff */
[----:B------:R-:W-:Y:S01]  /*0270*/  CS2R R4, SRZ ;  /* 0x0000000000047805 */ /* 0x000fe2000001ff00 */
[----:B-1----:R-:W-:-:S04]  /*0280*/  UIADD3 UR5, UP0, UPT, UR6, 0x40, URZ ;  /* 0x0000004006057890 */ /* 0x002fc8000ff1e0ff */
[----:B------:R-:W-:Y:S02]  /*0290*/  UIADD3.X UR6, UPT, UPT, URZ, UR7, URZ, UP0, !UPT ;  /* 0x00000007ff067290 */ /* 0x000fe400087fe4ff */
[----:B------:R-:W-:-:S04]  /*02a0*/  MOV R14, UR5 ;  /* 0x00000005000e7c02 */ /* 0x000fc80008000f00 */
[----:B------:R-:W-:-:S07]  /*02b0*/  IMAD.U32 R15, RZ, RZ, UR6 ;  /* 0x00000006ff0f7e24 */ /* 0x000fce000f8e00ff */
.L_x_14:
[----:B------:R-:W1:Y:S01]  /*02c0*/  LDC.64 R10, c[0x0][0x380] ;  /* 0x0000e000ff0a7b82 */ /* 0x000e620000000a00 */
[----:B------:R-:W-:Y:S02]  /*02d0*/  MOV R8, R14 ;  /* 0x0000000e00087202 */ /* 0x000fe40000000f00 */
[----:B------:R-:W-:-:S05]  /*02e0*/  MOV R9, R15 ;  /* 0x0000000f00097202 */ /* 0x000fca0000000f00 */
[----:B--2---:R-:W2:Y:S01]  /*02f0*/  LDG.E.64 R16, desc[UR12][R8.64+-0x40] ;  /* 0xffffc00c08107981 */ /* 0x004ea2000c1e1b00 */
[----:B-1----:R-:W-:-:S05]  /*0300*/  IMAD.WIDE R10, R13, 0x8, R10 ;  /* 0x000000080d0a7825 */ /* 0x002fca00078e020a */
[----:B------:R-:W2:Y:S02]  /*0310*/  LDG.E.64 R14, desc[UR12][R10.64] ;  /* 0x0000000c0a0e7981 */ /* 0x000ea4000c1e1b00 */
[----:B--2---:R-:W-:-:S07]  /*0320*/  DFMA R14, R14, R16, R4 ;  /* 0x000000100e0e722b */ /* 0x004fce0000000004 */
[----:B------:R1:W-:Y:S04]  /*0330*/  STG.E.64 desc[UR12][R2.64], R14 ;  /* 0x0000000e02007986 */ /* 0x0003e8000c101b0c */
[----:B------:R-:W2:Y:S04]  /*0340*/  LDG.E.64 R4, desc[UR12][R10.64+0x8] ;  /* 0x0000080c0a047981 */ /* 0x000ea8000c1e1b00 */
[----:B------:R-:W2:Y:S02]  /*0350*/  LDG.E.64 R16, desc[UR12][R8.64+-0x38] ;  /* 0xffffc80c08107981 */ /* 0x000ea4000c1e1b00 */
[----:B--2---:R-:W-:-:S07]  /*0360*/  DFMA R4, R4, R16, R14 ;  /* 0x000000100404722b */ /* 0x004fce000000000e */
[----:B------:R2:W-:Y:S04]  /*0370*/  STG.E.64 desc[UR12][R2.64], R4 ;  /* 0x0000000402007986 */ /* 0x0005e8000c101b0c */
[----:B------:R-:W3:Y:S04]  /*0380*/  LDG.E.64 R16, desc[UR12][R10.64+0x10] ;  /* 0x0000100c0a107981 */ /* 0x000ee8000c1e1b00 */
[----:B------:R-:W3:Y:S02]  /*0390*/  LDG.E.64 R18, desc[UR12][R8.64+-0x30] ;  /* 0xffffd00c08127981 */ /* 0x000ee4000c1e1b00 */
[----:B---3--:R-:W-:-:S07]  /*03a0*/  DFMA R16, R16, R18, R4 ;  /* 0x000000121010722b */ /* 0x008fce0000000004 */
[----:B------:R3:W-:Y:S04]  /*03b0*/  STG.E.64 desc[UR12][R2.64], R16 ;  /* 0x0000001002007986 */ /* 0x0007e8000c101b0c */
[----:B------:R-:W4:Y:S04]  /*03c0*/  LDG.E.64 R18, desc[UR12][R10.64+0x18] ;  /* 0x0000180c0a127981 */ /* 0x000f28000c1e1b00 */
[----:B------:R-:W4:Y:S02]  /*03d0*/  LDG.E.64 R20, desc[UR12][R8.64+-0x28] ;  /* 0xffffd80c08147981 */ /* 0x000f24000c1e1b00 */
[----:B----4-:R-:W-:-:S07]  /*03e0*/  DFMA R18, R18, R20, R16 ;  /* 0x000000141212722b */ /* 0x010fce0000000010 */
[----:B------:R4:W-:Y:S04]  /*03f0*/  STG.E.64 desc[UR12][R2.64], R18 ;  /* 0x0000001202007986 */ /* 0x0009e8000c101b0c */
[----:B-1----:R-:W5:Y:S04]  /*0400*/  LDG.E.64 R14, desc[UR12][R10.64+0x20] ;  /* 0x0000200c0a0e7981 */ /* 0x002f68000c1e1b00 */
[----:B------:R-:W5:Y:S02]  /*0410*/  LDG.E.64 R20, desc[UR12][R8.64+-0x20] ;  /* 0xffffe00c08147981 */ /* 0x000f64000c1e1b00 */
[----:B-----5:R-:W-:-:S07]  /*0420*/  DFMA R14, R14, R20, R18 ;  /* 0x000000140e0e722b */ /* 0x020fce0000000012 */
[----:B------:R1:W-:Y:S04]  /*0430*/  STG.E.64 desc[UR12][R2.64], R14 ;  /* 0x0000000e02007986 */ /* 0x0003e8000c101b0c */
[----:B--2---:R-:W2:Y:S04]  /*0440*/  LDG.E.64 R4, desc[UR12][R10.64+0x28] ;  /* 0x0000280c0a047981 */ /* 0x004ea8000c1e1b00 */
[----:B------:R-:W2:Y:S02]  /*0450*/  LDG.E.64 R20, desc[UR12][R8.64+-0x18] ;  /* 0xffffe80c08147981 */ /* 0x000ea4000c1e1b00 */
[----:B--2---:R-:W-:-:S07]  /*0460*/  DFMA R4, R4, R20, R14 ;  /* 0x000000140404722b */ /* 0x004fce000000000e */
[----:B------:R2:W-:Y:S04]  /*0470*/  STG.E.64 desc[UR12][R2.64], R4 ;  /* 0x0000000402007986 */ /* 0x0005e8000c101b0c */
[----:B---3--:R-:W3:Y:S04]  /*0480*/  LDG.E.64 R16, desc[UR12][R10.64+0x30] ;  /* 0x0000300c0a107981 */ /* 0x008ee8000c1e1b00 */
[----:B------:R-:W3:Y:S02]  /*0490*/  LDG.E.64 R20, desc[UR12][R8.64+-0x10] ;  /* 0xfffff00c08147981 */ /* 0x000ee4000c1e1b00 */
[----:B---3--:R-:W-:-:S07]  /*04a0*/  DFMA R16, R16, R20, R4 ;  /* 0x000000141010722b */ /* 0x008fce0000000004 */
[----:B------:R3:W-:Y:S04]  /*04b0*/  STG.E.64 desc[UR12][R2.64], R16 ;  /* 0x0000001002007986 */ /* 0x0007e8000c101b0c */
[----:B----4-:R-:W4:Y:S04]  /*04c0*/  LDG.E.64 R18, desc[UR12][R10.64+0x38] ;  /* 0x0000380c0a127981 */ /* 0x010f28000c1e1b00 */
        /* <DEDUP_REMOVED lines=27> */
[----:B------:R-:W5:Y:S04]  /*0680*/  LDG.E.64 R4, desc[UR12][R10.64+0x70] ;  /* 0x0000700c0a047981 */ /* 0x000f68000c1e1b00 */
[----:B---3--:R-:W5:Y:S02]  /*0690*/  LDG.E.64 R16, desc[UR12][R8.64+0x30] ;  /* 0x0000300c08107981 */ /* 0x008f64000c1e1b00 */
[----:B-----5:R-:W-:-:S07]  /*06a0*/  DFMA R16, R4, R16, R20 ;  /* 0x000000100410722b */ /* 0x020fce0000000014 */
[----:B------:R2:W-:Y:S04]  /*06b0*/  STG.E.64 desc[UR12][R2.64], R16 ;  /* 0x0000001002007986 */ /* 0x0005e8000c101b0c */
[----:B------:R-:W3:Y:S04]  /*06c0*/  LDG.E.64 R4, desc[UR12][R10.64+0x78] ;  /* 0x0000780c0a047981 */ /* 0x000ee8000c1e1b00 */
[----:B----4-:R-:W3:Y:S01]  /*06d0*/  LDG.E.64 R18, desc[UR12][R8.64+0x38] ;  /* 0x0000380c08127981 */ /* 0x010ee2000c1e1b00 */
[----:B------:R-:W-:-:S05]  /*06e0*/  VIADD R12, R12, 0x10 ;  /* 0x000000100c0c7836 */ /* 0x000fca0000000000 */
[----:B------:R-:W-:Y:S02]  /*06f0*/  ISETP.NE.AND P0, PT, R12, RZ, PT ;  /* 0x000000ff0c00720c */ /* 0x000fe40003f05270 */
[----:B-1----:R-:W-:Y:S02]  /*0700*/  IADD3 R14, P1, PT, R8, 0x80, RZ ;  /* 0x00000080080e7810 */ /* 0x002fe40007f3e0ff */
[----:B------:R-:W-:Y:S02]  /*0710*/  IADD3 R13, PT, PT, R13, 0x10, RZ ;  /* 0x000000100d0d7810 */ /* 0x000fe40007ffe0ff */
[----:B------:R-:W-:Y:S01]  /*0720*/  IADD3.X R15, PT, PT, RZ, R9, RZ, P1, !PT ;  /* 0x00000009ff0f7210 */ /* 0x000fe20000ffe4ff */
[----:B---3--:R-:W-:-:S07]  /*0730*/  DFMA R4, R4, R18, R16 ;  /* 0x000000120404722b */ /* 0x008fce0000000010 */
[----:B------:R2:W-:Y:S01]  /*0740*/  STG.E.64 desc[UR12][R2.64], R4 ;  /* 0x0000000402007986 */ /* 0x0005e2000c101b0c */
[----:B------:R-:W-:Y:S05]  /*0750*/  @P0 BRA `(.L_x_14) ;  /* 0xfffffff800d80947 */ /* 0x000fea000383ffff */
[----:B------:R-:W-:-:S07]  /*0760*/  IMAD.U32 R9, RZ, RZ, UR10 ;  /* 0x0000000aff097e24 */ /* 0x000fce000f8e00ff */
.L_x_13:
[----:B------:R-:W-:-:S09]  /*0770*/  UISETP.NE.AND UP0, UPT, UR8, URZ, UPT ;  /* 0x000000ff0800728c */ /* 0x000fd2000bf05270 */
[----:B------:R-:W-:Y:S05]  /*0780*/  BRA.U !UP0, `(.L_x_15) ;  /* 0x00000005086c7547 */ /* 0x000fea000b800000 */
[----:B------:R-:W-:Y:S02]  /*0790*/  UIADD3 UR5, UPT, UPT, UR8, -0x1, URZ ;  /* 0xffffffff08057890 */ /* 0x000fe4000fffe0ff */
[----:B------:R-:W-:Y:S02]  /*07a0*/  UISETP.NE.AND UP1, UPT, UR9, URZ, UPT ;  /* 0x000000ff0900728c */ /* 0x000fe4000bf25270 */
[----:B------:R-:W-:-:S09]  /*07b0*/  UISETP.GE.U32.AND UP0, UPT, UR5, 0x7, UPT ;  /* 0x000000070500788c */ /* 0x000fd2000bf06070 */
[----:B------:R-:W-:Y:S05]  /*07c0*/  BRA.U !UP0, `(.L_x_16) ;  /* 0x0000000108987547 */ /* 0x000fea000b800000 */
[----:B------:R-:W1:Y:S01]  /*07d0*/  LDC.64 R12, c[0x0][0x380] ;  /* 0x0000e000ff0c7b82 */ /* 0x000e620000000a00 */
[----:B------:R-:W-:-:S07]  /*07e0*/  IADD3 R15, PT, PT, R6, R9, RZ ;  /* 0x00000009060f7210 */ /* 0x000fce0007ffe0ff */
[----:B------:R-:W3:Y:S01]  /*07f0*/  LDC.64 R10, c[0x0][0x388] ;  /* 0x0000e200ff0a7b82 */ /* 0x000ee20000000a00 */
[----:B-1----:R-:W-:-:S05]  /*0800*/  IMAD.WIDE R12, R15, 0x8, R12 ;  /* 0x000000080f0c7825 */ /* 0x002fca00078e020c */
[----:B------:R-:W4:Y:S01]  /*0810*/  LDG.E.64 R14, desc[UR12][R12.64] ;  /* 0x0000000c0c0e7981 */ /* 0x000f22000c1e1b00 */
[----:B---3--:R-:W-:-:S05]  /*0820*/  IMAD.WIDE.U32 R10, R9, 0x8, R10 ;  /* 0x00000008090a7825 */ /* 0x008fca00078e000a */
[----:B--2---:R-:W4:Y:S02]  /*0830*/  LDG.E.64 R16, desc[UR12][R10.64] ;  /* 0x0000000c0a107981 */ /* 0x004f24000c1e1b00 */
[----:B----4-:R-:W-:-:S07]  /*0840*/  DFMA R14, R14, R16, R4 ;  /* 0x000000100e0e722b */ /* 0x010fce0000000004 */
        /* <DEDUP_REMOVED lines=21> */
[----:B------:R-:W2:Y:S04]  /*09a0*/  LDG.E.64 R4, desc[UR12][R12.64+0x30] ;  /* 0x0000300c0c047981 */ /* 0x000ea8000c1e1b00 */
[----:B---3--:R-:W2:Y:S02]  /*09b0*/  LDG.E.64 R16, desc[UR12][R10.64+0x30] ;  /* 0x0000300c0a107981 */ /* 0x008ea4000c1e1b00 */
[----:B--2---:R-:W-:-:S07]  /*09c0*/  DFMA R16, R4, R16, R20 ;  /* 0x000000100410722b */ /* 0x004fce0000000014 */
[----:B------:R1:W-:Y:S04]  /*09d0*/  STG.E.64 desc[UR12][R2.64], R16 ;  /* 0x0000001002007986 */ /* 0x0003e8000c101b0c */
[----:B------:R-:W2:Y:S04]  /*09e0*/  LDG.E.64 R4, desc[UR12][R12.64+0x38] ;  /* 0x0000380c0c047981 */ /* 0x000ea8000c1e1b00 */
[----:B----4-:R-:W2:Y:S01]  /*09f0*/  LDG.E.64 R18, desc[UR12][R10.64+0x38] ;  /* 0x0000380c0a127981 */ /* 0x010ea2000c1e1b00 */
[----:B------:R-:W-:Y:S01]  /*0a00*/  IADD3 R9, PT, PT, R9, 0x8, RZ ;  /* 0x0000000809097810 */ /* 0x000fe20007ffe0ff */
[----:B--2---:R-:W-:-:S07]  /*0a10*/  DFMA R4, R4, R18, R16 ;  /* 0x000000120404722b */ /* 0x004fce0000000010 */
[----:B------:R1:W-:Y:S04]  /*0a20*/  STG.E.64 desc[UR12][R2.64], R4 ;  /* 0x0000000402007986 */ /* 0x0003e8000c101b0c */
.L_x_16:
[----:B------:R-:W-:Y:S05]  /*0a30*/  BRA.U !UP1, `(.L_x_15) ;  /* 0x0000000109c07547 */ /* 0x000fea000b800000 */
[----:B------:R-:W-:Y:S02]  /*0a40*/  UIADD3 UR5, UPT, UPT, UR9, -0x1, URZ ;  /* 0xffffffff09057890 */ /* 0x000fe4000fffe0ff */
[----:B------:R-:W-:Y:S02]  /*0a50*/  UISETP.NE.AND UP1, UPT, UR4, URZ, UPT ;  /* 0x000000ff0400728c */ /* 0x000fe4000bf25270 */
[----:B------:R-:W-:-:S09]  /*0a60*/  UISETP.GE.U32.AND UP0, UPT, UR5, 0x3, UPT ;  /* 0x000000030500788c */ /* 0x000fd2000bf06070 */
[----:B------:R-:W-:Y:S05]  /*0a70*/  BRA.U !UP0, `(.L_x_17) ;  /* 0x0000000108587547 */ /* 0x000fea000b800000 */
[----:B------:R-:W3:Y:S01]  /*0a80*/  LDC.64 R12, c[0x0][0x380] ;  /* 0x0000e000ff0c7b82 */ /* 0x000ee20000000a00 */
[----:B-1----:R-:W-:-:S07]  /*0a90*/  IMAD.IADD R15, R6, 0x1, R9 ;  /* 0x00000001060f7824 */ /* 0x002fce00078e0209 */
[----:B------:R-:W1:Y:S01]  /*0aa0*/  LDC.64 R10, c[0x0][0x388] ;  /* 0x0000e200ff0a7b82 */ /* 0x000e620000000a00 */
[----:B---3--:R-:W-:-:S05]  /*0ab0*/  IMAD.WIDE R12, R15, 0x8, R12 ;  /* 0x000000080f0c7825 */ /* 0x008fca00078e020c */
[----:B------:R-:W3:Y:S01]  /*0ac0*/  LDG.E.64 R14, desc[UR12][R12.64] ;  /* 0x0000000c0c0e7981 */ /* 0x000ee2000c1e1b00 */
[----:B-1----:R-:W-:-:S05]  /*0ad0*/  IMAD.WIDE.U32 R10, R9, 0x8, R10 ;  /* 0x00000008090a7825 */ /* 0x002fca00078e000a */
[----:B--2---:R-:W3:Y:S02]  /*0ae0*/  LDG.E.64 R16, desc[UR12][R10.64] ;  /* 0x0000000c0a107981 */ /* 0x004ee4000c1e1b00 */
[----:B---3--:R-:W-:-:S07]  /*0af0*/  DFMA R14, R14, R16, R4 ;  /* 0x000000100e0e722b */ /* 0x008fce0000000004 */
[----:B------:R3:W-:Y:S04]  /*0b00*/  STG.E.64 desc[UR12][R2.64], R14 ;  /* 0x0000000e02007986 */ /* 0x0007e8000c101b0c */
[----:B------:R-:W2:Y:S04]  /*0b10*/  LDG.E.64 R4, desc[UR12][R12.64+0x8] ;  /* 0x0000080c0c047981 */ /* 0x000ea8000c1e1b00 */
[----:B------:R-:W2:Y:S02]  /*0b20*/  LDG.E.64 R16, desc[UR12][R10.64+0x8] ;  /* 0x0000080c0a107981 */ /* 0x000ea4000c1e1b00 */
[----:B--2---:R-:W-:-:S07]  /*0b30*/  DFMA R16, R4, R16, R14 ;  /* 0x000000100410722b */ /* 0x004fce000000000e */
[----:B------:R3:W-:Y:S04]  /*0b40*/  STG.E.64 desc[UR12][R2.64], R16 ;  /* 0x0000001002007986 */ /* 0x0007e8000c101b0c */
[----:B------:R-:W2:Y:S04]  /*0b50*/  LDG.E.64 R4, desc[UR12][R12.64+0x10] ;  /* 0x0000100c0c047981 */ /* 0x000ea8000c1e1b00 */
[----:B------:R-:W2:Y:S02]  /*0b60*/  LDG.E.64 R18, desc[UR12][R10.64+0x10] ;  /* 0x0000100c0a127981 */ /* 0x000ea4000c1e1b00 */
[----:B--2---:R-:W-:-:S07]  /*0b70*/  DFMA R18, R4, R18, R16 ;  /* 0x000000120412722b */ /* 0x004fce0000000010 */
[----:B------:R3:W-:Y:S04]  /*0b80*/  STG.E.64 desc[UR12][R2.64], R18 ;  /* 0x0000001202007986 */ /* 0x0007e8000c101b0c */
[----:B------:R-:W2:Y:S04]  /*0b90*/  LDG.E.64 R4, desc[UR12][R12.64+0x18] ;  /* 0x0000180c0c047981 */ /* 0x000ea8000c1e1b00 */
[----:B------:R-:W2:Y:S01]  /*0ba0*/  LDG.E.64 R20, desc[UR12][R10.64+0x18] ;  /* 0x0000180c0a147981 */ /* 0x000ea2000c1e1b00 */
[----:B------:R-:W-:Y:S01]  /*0bb0*/  IADD3 R9, PT, PT, R9, 0x4, RZ ;  /* 0x0000000409097810 */ /* 0x000fe20007ffe0ff */
[----:B--2---:R-:W-:-:S07]  /*0bc0*/  DFMA R4, R4, R20, R18 ;  /* 0x000000140404722b */ /* 0x004fce0000000012 */
[----:B------:R3:W-:Y:S04]  /*0bd0*/  STG.E.64 desc[UR12][R2.64], R4 ;  /* 0x0000000402007986 */ /* 0x0007e8000c101b0c */
.L_x_17:
[----:B------:R-:W-:Y:S05]  /*0be0*/  BRA.U !UP1, `(.L_x_15) ;  /* 0x0000000109547547 */ /* 0x000fea000b800000 */
[----:B------:R-:W4:Y:S01]  /*0bf0*/  LDC.64 R12, c[0x0][0x380] ;  /* 0x0000e000ff0c7b82 */ /* 0x000f220000000a00 */
[----:B------:R-:W-:-:S07]  /*0c00*/  IADD3 R11, PT, PT, R6, R9, RZ ;  /* 0x00000009060b7210 */ /* 0x000fce0007ffe0ff */
[----:B-1-3--:R-:W1:Y:S01]  /*0c10*/  LDC.64 R14, c[0x0][0x388] ;  /* 0x0000e200ff0e7b82 */ /* 0x00ae620000000a00 */
[----:B----4-:R-:W-:-:S04]  /*0c20*/  IMAD.WIDE R12, R11, 0x8, R12 ;  /* 0x000000080b0c7825 */ /* 0x010fc800078e020c */
[----:B-1----:R-:W-:Y:S02]  /*0c30*/  IMAD.WIDE.U32 R14, R9, 0x8, R14 ;  /* 0x00000008090e7825 */ /* 0x002fe400078e000e */
[----:B------:R-:W3:Y:S04]  /*0c40*/  LDG.E.64 R8, desc[UR12][R12.64] ;  /* 0x0000000c0c087981 */ /* 0x000ee8000c1e1b00 */
[----:B------:R-:W3:Y:S01]  /*0c50*/  LDG.E.64 R10, desc[UR12][R14.64] ;  /* 0x0000000c0e0a7981 */ /* 0x000ee2000c1e1b00 */
[----:B------:R-:W-:Y:S01]  /*0c60*/  UISETP.NE.AND UP0, UPT, UR4, 0x1, UPT ;  /* 0x000000010400788c */ /* 0x000fe2000bf05270 */
[----:B---3--:R-:W-:-:S07]  /*0c70*/  DFMA R10, R8, R10, R4 ;  /* 0x0000000a080a722b */ /* 0x008fce0000000004 */
[----:B------:R4:W-:Y:S01]  /*0c80*/  STG.E.64 desc[UR12][R2.64], R10 ;  /* 0x0000000a02007986 */ /* 0x0009e2000c101b0c */
[----:B------:R-:W-:Y:S05]  /*0c90*/  BRA.U !UP0, `(.L_x_15) ;  /* 0x0000000108287547 */ /* 0x000fea000b800000 */
[----:B--2---:R-:W4:Y:S04]  /*0ca0*/  LDG.E.64 R4, desc[UR12][R12.64+0x8] ;  /* 0x0000080c0c047981 */ /* 0x004f28000c1e1b00 */
[----:B------:R-:W4:Y:S01]  /*0cb0*/  LDG.E.64 R8, desc[UR12][R14.64+0x8] ;  /* 0x0000080c0e087981 */ /* 0x000f22000c1e1b00 */
[----:B------:R-:W-:Y:S01]  /*0cc0*/  UISETP.NE.AND UP0, UPT, UR4, 0x2, UPT ;  /* 0x000000020400788c */ /* 0x000fe2000bf05270 */
[----:B----4-:R-:W-:-:S07]  /*0cd0*/  DFMA R10, R4, R8, R10 ;  /* 0x00000008040a722b */ /* 0x010fce000000000a */
[----:B------:R1:W-:Y:S01]  /*0ce0*/  STG.E.64 desc[UR12][R2.64], R10 ;  /* 0x0000000a02007986 */ /* 0x0003e2000c101b0c */
[----:B------:R-:W-:Y:S05]  /*0cf0*/  BRA.U !UP0, `(.L_x_15) ;  /* 0x0000000108107547 */ /* 0x000fea000b800000 */
[----:B------:R-:W2:Y:S04]  /*0d00*/  LDG.E.64 R4, desc[UR12][R12.64+0x10] ;  /* 0x0000100c0c047981 */ /* 0x000ea8000c1e1b00 */
[----:B------:R-:W2:Y:S02]  /*0d10*/  LDG.E.64 R8, desc[UR12][R14.64+0x10] ;  /* 0x0000100c0e087981 */ /* 0x000ea4000c1e1b00 */
[----:B--2---:R-:W-:-:S07]  /*0d20*/  DFMA R4, R4, R8, R10 ;  /* 0x000000080404722b */ /* 0x004fce000000000a */
[----:B------:R2:W-:Y:S04]  /*0d30*/  STG.E.64 desc[UR12][R2.64], R4 ;  /* 0x0000000402007986 */ /* 0x0005e8000c101b0c */
.L_x_15:
[----:B------:R-:W-:Y:S05]  /*0d40*/  @!P2 BRA `(.L_x_18) ;  /* 0xfffffff40010a947 */ /* 0x000fea000383ffff */
[----:B------:R-:W-:Y:S05]  /*0d50*/  EXIT ;  /* 0x000000000000794d */ /* 0x000fea0003800000 */
.L_x_19:
        /* <DEDUP_REMOVED lines=10> */
.L_x_21:


//--------------------- .nv.shared._Z13matvec_cudav2PdS_S_i --------------------------
	.section	.nv.shared._Z13matvec_cudav2PdS_S_i,"aw",@nobits
	.sectionflags	@""
	.align	16
	.zero		1024


//--------------------- .nv.shared.reserved.0     --------------------------
	.section	.nv.shared.reserved.0,"aw",@nobits
	.weak		__nv_reservedSMEM_offset_0_alias
	.size		__nv_reservedSMEM_offset_0_alias, 0, 64
	.other		__nv_reservedSMEM_offset_0_alias,@"STO_CUDA_RESERVED_SHARED STV_DEFAULT"
__nv_reservedSMEM_offset_0_alias:
	.zero		0
	.zero		64


//--------------------- .nv.shared._Z13matvec_cudav1PdS_S_i --------------------------
	.section	.nv.shared._Z13matvec_cudav1PdS_S_i,"aw",@nobits
	.sectionflags	@""
	.align	16
	.zero		1024


//--------------------- .nv.constant0._Z13matvec_cudav2PdS_S_i --------------------------
	.section	.nv.constant0._Z13matvec_cudav2PdS_S_i,"a",@progbits
	.sectionflags	@""
	.align	4
.nv.constant0._Z13matvec_cudav2PdS_S_i:
	.zero		924


//--------------------- .nv.constant0._Z13matvec_cudav1PdS_S_i --------------------------
	.section	.nv.constant0._Z13matvec_cudav1PdS_S_i,"a",@progbits
	.sectionflags	@""
	.align	4
.nv.constant0._Z13matvec_cudav1PdS_S_i:
	.zero		924


//--------------------- SYMBOLS --------------------------

	.type		.nv.reservedSmem.offset0,@object
	.size		.nv.reservedSmem.offset0,0x4
	.type		.nv.reservedSmem.cap,@object
	.size		.nv.reservedSmem.cap,0x4
